	.version 1.4
	.target sm_13
	// compiled with C:\Program Files\NVIDIA GPU Computing Toolkit\CUDA\v5.5\bin/../open64/lib//be.exe
	// nvopencc 4.1 built on 2013-07-10

	//-----------------------------------------------------------
	// Compiling X:/Temp/tmpxft_00001250_00000000-15_CUDAFYSOURCETEMP.cpp3.i (X:/Temp/ccBI#.a07652)
	//-----------------------------------------------------------

	//-----------------------------------------------------------
	// Options:
	//-----------------------------------------------------------
	//  Target:ptx, ISA:sm_13, Endian:little, Pointer Size:64
	//  -O3	(Optimization level)
	//  -g0	(Debug level)
	//  -m2	(Report advisories)
	//-----------------------------------------------------------

	.file	1	"X:/Temp/tmpxft_00001250_00000000-14_CUDAFYSOURCETEMP.cudafe2.gpu"
	.file	2	"C:\Program Files (x86)\Microsoft Visual Studio 11.0\VC\bin/../../VC/INCLUDE\crtdefs.h"
	.file	3	"C:/Program Files/NVIDIA GPU Computing Toolkit/CUDA/v5.5/include\crt/device_runtime.h"
	.file	4	"C:/Program Files/NVIDIA GPU Computing Toolkit/CUDA/v5.5/include\host_defines.h"
	.file	5	"C:/Program Files/NVIDIA GPU Computing Toolkit/CUDA/v5.5/include\builtin_types.h"
	.file	6	"c:\program files\nvidia gpu computing toolkit\cuda\v5.5\include\device_types.h"
	.file	7	"c:\program files\nvidia gpu computing toolkit\cuda\v5.5\include\host_defines.h"
	.file	8	"c:\program files\nvidia gpu computing toolkit\cuda\v5.5\include\driver_types.h"
	.file	9	"c:\program files\nvidia gpu computing toolkit\cuda\v5.5\include\surface_types.h"
	.file	10	"c:\program files\nvidia gpu computing toolkit\cuda\v5.5\include\texture_types.h"
	.file	11	"c:\program files\nvidia gpu computing toolkit\cuda\v5.5\include\vector_types.h"
	.file	12	"c:\program files\nvidia gpu computing toolkit\cuda\v5.5\include\builtin_types.h"
	.file	13	"C:/Program Files/NVIDIA GPU Computing Toolkit/CUDA/v5.5/include\device_launch_parameters.h"
	.file	14	"c:\program files\nvidia gpu computing toolkit\cuda\v5.5\include\crt\storage_class.h"
	.file	15	"D:/Projects/LaplaceEquation/LaplaceEquation.Editor/bin/x64/Debug/CUDAFYSOURCETEMP.cu"
	.file	16	"C:/Program Files/NVIDIA GPU Computing Toolkit/CUDA/v5.5/include\common_functions.h"
	.file	17	"c:\program files\nvidia gpu computing toolkit\cuda\v5.5\include\math_functions.h"
	.file	18	"c:\program files\nvidia gpu computing toolkit\cuda\v5.5\include\math_constants.h"
	.file	19	"c:\program files\nvidia gpu computing toolkit\cuda\v5.5\include\device_functions.h"
	.file	20	"c:\program files\nvidia gpu computing toolkit\cuda\v5.5\include\sm_11_atomic_functions.h"
	.file	21	"c:\program files\nvidia gpu computing toolkit\cuda\v5.5\include\sm_12_atomic_functions.h"
	.file	22	"c:\program files\nvidia gpu computing toolkit\cuda\v5.5\include\sm_13_double_functions.h"
	.file	23	"c:\program files\nvidia gpu computing toolkit\cuda\v5.5\include\sm_20_atomic_functions.h"
	.file	24	"c:\program files\nvidia gpu computing toolkit\cuda\v5.5\include\sm_32_atomic_functions.h"
	.file	25	"c:\program files\nvidia gpu computing toolkit\cuda\v5.5\include\sm_35_atomic_functions.h"
	.file	26	"c:\program files\nvidia gpu computing toolkit\cuda\v5.5\include\sm_20_intrinsics.h"
	.file	27	"c:\program files\nvidia gpu computing toolkit\cuda\v5.5\include\sm_30_intrinsics.h"
	.file	28	"c:\program files\nvidia gpu computing toolkit\cuda\v5.5\include\sm_32_intrinsics.h"
	.file	29	"c:\program files\nvidia gpu computing toolkit\cuda\v5.5\include\sm_35_intrinsics.h"
	.file	30	"c:\program files\nvidia gpu computing toolkit\cuda\v5.5\include\surface_functions.h"
	.file	31	"c:\program files\nvidia gpu computing toolkit\cuda\v5.5\include\texture_fetch_functions.h"
	.file	32	"c:\program files\nvidia gpu computing toolkit\cuda\v5.5\include\texture_indirect_functions.h"
	.file	33	"c:\program files\nvidia gpu computing toolkit\cuda\v5.5\include\surface_indirect_functions.h"
	.file	34	"c:\program files\nvidia gpu computing toolkit\cuda\v5.5\include\math_functions_dbl_ptx3.h"


	.entry LaplaceSolver (
		.param .u64 __cudaparm_LaplaceSolver_prev,
		.param .s32 __cudaparm_LaplaceSolver_prevLen0,
		.param .u64 __cudaparm_LaplaceSolver_next,
		.param .s32 __cudaparm_LaplaceSolver_nextLen0,
		.param .u64 __cudaparm_LaplaceSolver_sizes,
		.param .s32 __cudaparm_LaplaceSolver_sizesLen0,
		.param .u64 __cudaparm_LaplaceSolver_extV,
		.param .s32 __cudaparm_LaplaceSolver_extVLen0,
		.param .u64 __cudaparm_LaplaceSolver_intV,
		.param .s32 __cudaparm_LaplaceSolver_intVLen0,
		.param .u64 __cudaparm_LaplaceSolver_w,
		.param .s32 __cudaparm_LaplaceSolver_wLen0)
	{
	.reg .u16 %rh<5>;
	.reg .u32 %r<28>;
	.reg .u64 %rd<24>;
	.reg .f64 %fd<9>;
	.reg .pred %p<7>;
	.loc	15	37	0
$LDWbegin_LaplaceSolver:
	.loc	15	39	0
	mov.u16 	%rh1, %ntid.x;
	mov.u16 	%rh2, %ctaid.x;
	mul.wide.u16 	%r1, %rh2, %rh1;
	cvt.u32.u16 	%r2, %tid.x;
	add.u32 	%r3, %r2, %r1;
	mov.s32 	%r4, %r3;
	ld.param.s32 	%r5, [__cudaparm_LaplaceSolver_sizesLen0];
	cvt.s64.s32 	%rd1, %r5;
	ld.param.u64 	%rd2, [__cudaparm_LaplaceSolver_intV];
	mul.wide.s32 	%rd3, %r5, 4;
	add.u64 	%rd4, %rd2, %rd3;
	ld.global.s32 	%r6, [%rd4+0];
	setp.le.s32 	%p1, %r6, %r3;
	@%p1 bra 	$Lt_0_3330;
	cvt.s32.s64 	%r7, %rd1;
	mov.u16 	%rh3, %nctaid.x;
	mul.wide.u16 	%r8, %rh3, %rh1;
	mov.s32 	%r9, 0;
	setp.gt.s32 	%p2, %r7, %r9;
	ld.param.u64 	%rd5, [__cudaparm_LaplaceSolver_w];
	mul.lo.u64 	%rd6, %rd1, 8;
	add.u64 	%rd7, %rd5, %rd6;
	ld.param.u64 	%rd8, [__cudaparm_LaplaceSolver_next];
	ld.param.u64 	%rd9, [__cudaparm_LaplaceSolver_prev];
$Lt_0_3842:
	.loc	15	43	0
	mov.s32 	%r10, %r4;
	@!%p2 bra 	$Lt_0_6658;
	mov.s32 	%r11, %r7;
	ld.param.u64 	%rd10, [__cudaparm_LaplaceSolver_extV];
	ld.param.u64 	%rd11, [__cudaparm_LaplaceSolver_sizes];
	mov.s32 	%r12, 0;
	mov.s32 	%r13, 0;
	mov.s32 	%r14, %r11;
$Lt_0_4610:
 //<loop> Loop body line 43, nesting depth: 1, estimated iterations: unknown
	.loc	15	46	0
	ld.global.s32 	%r15, [%rd11+0];
	sub.s32 	%r16, %r15, 2;
	ld.global.s32 	%r17, [%rd10+0];
	rem.s32 	%r18, %r10, %r16;
	add.s32 	%r19, %r18, 1;
	mul.lo.s32 	%r20, %r17, %r19;
	add.s32 	%r13, %r13, %r20;
	.loc	15	47	0
	div.s32 	%r10, %r10, %r16;
	add.s32 	%r12, %r12, 1;
	add.u64 	%rd11, %rd11, 4;
	add.u64 	%rd10, %rd10, 4;
	setp.ne.s32 	%p3, %r7, %r12;
	@%p3 bra 	$Lt_0_4610;
	bra.uni 	$Lt_0_4098;
$Lt_0_6658:
	mov.s32 	%r13, 0;
$Lt_0_4098:
	.loc	15	50	0
	cvt.s64.s32 	%rd12, %r13;
	mul.wide.s32 	%rd13, %r13, 8;
	ld.global.f64 	%fd1, [%rd7+0];
	.loc	15	39	0
	ld.param.u64 	%rd9, [__cudaparm_LaplaceSolver_prev];
	.loc	15	50	0
	add.u64 	%rd14, %rd13, %rd9;
	ld.global.f64 	%fd2, [%rd14+0];
	mul.f64 	%fd3, %fd1, %fd2;
	@!%p2 bra 	$Lt_0_5122;
	mov.s32 	%r21, %r7;
	.loc	15	39	0
	ld.param.u64 	%rd5, [__cudaparm_LaplaceSolver_w];
	.loc	15	50	0
	mov.s64 	%rd15, %rd5;
	ld.param.u64 	%rd10, [__cudaparm_LaplaceSolver_extV];
	mov.s32 	%r12, 0;
	mov.s32 	%r22, %r21;
$Lt_0_5634:
 //<loop> Loop body line 50, nesting depth: 1, estimated iterations: unknown
	.loc	15	53	0
	ld.global.s32 	%r23, [%rd10+0];
	ld.global.f64 	%fd4, [%rd15+0];
	add.s32 	%r24, %r23, %r13;
	cvt.s64.s32 	%rd16, %r24;
	mul.wide.s32 	%rd17, %r24, 8;
	.loc	15	39	0
	ld.param.u64 	%rd9, [__cudaparm_LaplaceSolver_prev];
	.loc	15	53	0
	add.u64 	%rd18, %rd9, %rd17;
	ld.global.f64 	%fd5, [%rd18+0];
	sub.s32 	%r25, %r13, %r23;
	cvt.s64.s32 	%rd19, %r25;
	mul.wide.s32 	%rd20, %r25, 8;
	add.u64 	%rd21, %rd9, %rd20;
	ld.global.f64 	%fd6, [%rd21+0];
	add.f64 	%fd7, %fd5, %fd6;
	mad.rn.f64 	%fd3, %fd4, %fd7, %fd3;
	add.s32 	%r12, %r12, 1;
	add.u64 	%rd10, %rd10, 4;
	add.u64 	%rd15, %rd15, 8;
	setp.ne.s32 	%p4, %r7, %r12;
	@%p4 bra 	$Lt_0_5634;
$Lt_0_5122:
	.loc	15	39	0
	ld.param.u64 	%rd8, [__cudaparm_LaplaceSolver_next];
	.loc	15	55	0
	add.u64 	%rd22, %rd13, %rd8;
	st.global.f64 	[%rd22+0], %fd3;
	.loc	15	39	0
	add.u32 	%r4, %r4, %r8;
	ld.global.s32 	%r26, [%rd4+0];
	setp.gt.s32 	%p5, %r26, %r4;
	@%p5 bra 	$Lt_0_3842;
$Lt_0_3330:
	.loc	15	57	0
	exit;
$LDWend_LaplaceSolver:
	} // LaplaceSolver

	.entry Copy (
		.param .u64 __cudaparm_Copy_prev,
		.param .s32 __cudaparm_Copy_prevLen0,
		.param .u64 __cudaparm_Copy_next,
		.param .s32 __cudaparm_Copy_nextLen0)
	{
	.reg .u16 %rh<5>;
	.reg .u32 %r<8>;
	.reg .u64 %rd<10>;
	.reg .f64 %fd<3>;
	.reg .pred %p<4>;
	.loc	15	59	0
$LDWbegin_Copy:
	.loc	15	61	0
	mov.u16 	%rh1, %ntid.x;
	mov.u16 	%rh2, %ctaid.x;
	mul.wide.u16 	%r1, %rh2, %rh1;
	cvt.u32.u16 	%r2, %tid.x;
	add.u32 	%r3, %r2, %r1;
	mov.s32 	%r4, %r3;
	ld.param.s32 	%r5, [__cudaparm_Copy_prevLen0];
	setp.le.s32 	%p1, %r5, %r3;
	@%p1 bra 	$Lt_1_1282;
	mov.u16 	%rh3, %nctaid.x;
	mul.wide.u16 	%r6, %rh3, %rh1;
	cvt.s64.s32 	%rd1, %r3;
	mul.wide.s32 	%rd2, %r3, 8;
	cvt.s64.u32 	%rd3, %r6;
	ld.param.u64 	%rd4, [__cudaparm_Copy_prev];
	add.u64 	%rd5, %rd4, %rd2;
	mul.wide.u32 	%rd6, %r6, 8;
	ld.param.u64 	%rd7, [__cudaparm_Copy_next];
	add.u64 	%rd8, %rd7, %rd2;
$Lt_1_1794:
 //<loop> Loop body line 61, nesting depth: 1, estimated iterations: unknown
	.loc	15	63	0
	ld.global.f64 	%fd1, [%rd5+0];
	st.global.f64 	[%rd8+0], %fd1;
	add.u32 	%r4, %r4, %r6;
	add.u64 	%rd8, %rd8, %rd6;
	add.u64 	%rd5, %rd5, %rd6;
	.loc	15	61	0
	ld.param.s32 	%r5, [__cudaparm_Copy_prevLen0];
	.loc	15	63	0
	setp.lt.s32 	%p2, %r4, %r5;
	@%p2 bra 	$Lt_1_1794;
$Lt_1_1282:
	.loc	15	65	0
	exit;
$LDWend_Copy:
	} // Copy

	.entry Square (
		.param .u64 __cudaparm_Square_prev,
		.param .s32 __cudaparm_Square_prevLen0,
		.param .u64 __cudaparm_Square_next,
		.param .s32 __cudaparm_Square_nextLen0,
		.param .u64 __cudaparm_Square_delta,
		.param .s32 __cudaparm_Square_deltaLen0)
	{
	.reg .u16 %rh<5>;
	.reg .u32 %r<8>;
	.reg .u64 %rd<10>;
	.reg .f64 %fd<4>;
	.reg .pred %p<4>;
	.loc	15	67	0
$LDWbegin_Square:
	.loc	15	69	0
	mov.u16 	%rh1, %ntid.x;
	mov.u16 	%rh2, %ctaid.x;
	mul.wide.u16 	%r1, %rh2, %rh1;
	cvt.u32.u16 	%r2, %tid.x;
	add.u32 	%r3, %r2, %r1;
	mov.s32 	%r4, %r3;
	ld.param.s32 	%r5, [__cudaparm_Square_prevLen0];
	setp.le.s32 	%p1, %r5, %r3;
	@%p1 bra 	$Lt_2_1282;
	mov.u16 	%rh3, %nctaid.x;
	mul.wide.u16 	%r6, %rh3, %rh1;
	cvt.s64.s32 	%rd1, %r3;
	mul.wide.s32 	%rd2, %r3, 8;
	cvt.s64.u32 	%rd3, %r6;
	ld.param.u64 	%rd4, [__cudaparm_Square_next];
	add.u64 	%rd5, %rd4, %rd2;
	mul.wide.u32 	%rd6, %r6, 8;
	ld.param.u64 	%rd7, [__cudaparm_Square_delta];
	add.u64 	%rd8, %rd7, %rd2;
$Lt_2_1794:
 //<loop> Loop body line 69, nesting depth: 1, estimated iterations: unknown
	.loc	15	71	0
	ld.global.f64 	%fd1, [%rd5+0];
	.loc	15	73	0
	mul.f64 	%fd2, %fd1, %fd1;
	st.global.f64 	[%rd8+0], %fd2;
	add.u32 	%r4, %r4, %r6;
	add.u64 	%rd8, %rd8, %rd6;
	add.u64 	%rd5, %rd5, %rd6;
	.loc	15	69	0
	ld.param.s32 	%r5, [__cudaparm_Square_prevLen0];
	.loc	15	73	0
	setp.lt.s32 	%p2, %r4, %r5;
	@%p2 bra 	$Lt_2_1794;
$Lt_2_1282:
	.loc	15	75	0
	exit;
$LDWend_Square:
	} // Square

	.entry Delta (
		.param .u64 __cudaparm_Delta_prev,
		.param .s32 __cudaparm_Delta_prevLen0,
		.param .u64 __cudaparm_Delta_next,
		.param .s32 __cudaparm_Delta_nextLen0,
		.param .u64 __cudaparm_Delta_delta,
		.param .s32 __cudaparm_Delta_deltaLen0)
	{
	.reg .u16 %rh<5>;
	.reg .u32 %r<8>;
	.reg .u64 %rd<12>;
	.reg .f64 %fd<7>;
	.reg .pred %p<4>;
	.loc	15	77	0
$LDWbegin_Delta:
	.loc	15	79	0
	mov.u16 	%rh1, %ntid.x;
	mov.u16 	%rh2, %ctaid.x;
	mul.wide.u16 	%r1, %rh2, %rh1;
	cvt.u32.u16 	%r2, %tid.x;
	add.u32 	%r3, %r2, %r1;
	mov.s32 	%r4, %r3;
	ld.param.s32 	%r5, [__cudaparm_Delta_prevLen0];
	setp.le.s32 	%p1, %r5, %r3;
	@%p1 bra 	$Lt_3_1282;
	mov.u16 	%rh3, %nctaid.x;
	mul.wide.u16 	%r6, %rh3, %rh1;
	cvt.s64.s32 	%rd1, %r3;
	mul.wide.s32 	%rd2, %r3, 8;
	cvt.s64.u32 	%rd3, %r6;
	ld.param.u64 	%rd4, [__cudaparm_Delta_next];
	add.u64 	%rd5, %rd4, %rd2;
	mul.wide.u32 	%rd6, %r6, 8;
	ld.param.u64 	%rd7, [__cudaparm_Delta_prev];
	add.u64 	%rd8, %rd7, %rd2;
	ld.param.u64 	%rd9, [__cudaparm_Delta_delta];
	add.u64 	%rd10, %rd9, %rd2;
$Lt_3_1794:
 //<loop> Loop body line 79, nesting depth: 1, estimated iterations: unknown
	.loc	15	81	0
	ld.global.f64 	%fd1, [%rd5+0];
	ld.global.f64 	%fd2, [%rd8+0];
	sub.f64 	%fd3, %fd2, %fd1;
	mul.f64 	%fd4, %fd1, %fd3;
	.loc	15	83	0
	mul.f64 	%fd5, %fd4, %fd4;
	st.global.f64 	[%rd10+0], %fd5;
	add.u32 	%r4, %r4, %r6;
	add.u64 	%rd10, %rd10, %rd6;
	add.u64 	%rd8, %rd8, %rd6;
	add.u64 	%rd5, %rd5, %rd6;
	.loc	15	79	0
	ld.param.s32 	%r5, [__cudaparm_Delta_prevLen0];
	.loc	15	83	0
	setp.lt.s32 	%p2, %r4, %r5;
	@%p2 bra 	$Lt_3_1794;
$Lt_3_1282:
	.loc	15	85	0
	exit;
$LDWend_Delta:
	} // Delta

	.entry Max (
		.param .u64 __cudaparm_Max_prev,
		.param .s32 __cudaparm_Max_prevLen0,
		.param .u64 __cudaparm_Max_next,
		.param .s32 __cudaparm_Max_nextLen0)
	{
	.reg .u16 %rh<5>;
	.reg .u32 %r<10>;
	.reg .u64 %rd<14>;
	.reg .f64 %fd<5>;
	.reg .pred %p<7>;
	.loc	15	87	0
$LDWbegin_Max:
	.loc	15	89	0
	mov.u16 	%rh1, %ntid.x;
	mov.u16 	%rh2, %ctaid.x;
	mul.wide.u16 	%r1, %rh2, %rh1;
	cvt.u32.u16 	%r2, %tid.x;
	add.u32 	%r3, %r2, %r1;
	mov.s32 	%r4, %r3;
	ld.param.s32 	%r5, [__cudaparm_Max_nextLen0];
	setp.le.s32 	%p1, %r5, %r3;
	@%p1 bra 	$Lt_4_3074;
	cvt.s64.s32 	%rd1, %r3;
	mov.s64 	%rd2, %rd1;
	mov.u16 	%rh3, %nctaid.x;
	mul.wide.u16 	%r6, %rh3, %rh1;
	cvt.s64.u32 	%rd3, %r6;
	ld.param.u64 	%rd4, [__cudaparm_Max_next];
	mul.wide.s32 	%rd5, %r3, 8;
	add.u64 	%rd6, %rd4, %rd5;
	mul.wide.u32 	%rd7, %r6, 8;
	ld.param.s32 	%r7, [__cudaparm_Max_prevLen0];
$Lt_4_3586:
 //<loop> Loop body line 89, nesting depth: 1, estimated iterations: unknown
	.loc	15	91	0
	mov.f64 	%fd1, 0d0000000000000000;	// 0
	mov.f64 	%fd2, 0d0000000000000000;	// 0
	st.global.f64 	[%rd6+0], %fd2;
	.loc	15	89	0
	ld.param.s32 	%r7, [__cudaparm_Max_prevLen0];
	.loc	15	91	0
	setp.ge.s32 	%p2, %r4, %r7;
	@%p2 bra 	$Lt_4_3842;
	mov.s32 	%r8, %r4;
	.loc	15	89	0
	ld.param.s32 	%r5, [__cudaparm_Max_nextLen0];
	.loc	15	91	0
	cvt.s64.s32 	%rd8, %r5;
	mul.wide.s32 	%rd9, %r5, 8;
	ld.param.u64 	%rd10, [__cudaparm_Max_prev];
	mul.lo.u64 	%rd11, %rd2, 8;
	add.u64 	%rd12, %rd10, %rd11;
$Lt_4_4354:
 //<loop> Loop body line 91, nesting depth: 2, estimated iterations: unknown
	ld.global.f64 	%fd3, [%rd12+0];
	setp.lt.f64 	%p3, %fd1, %fd3;
	@!%p3 bra 	$Lt_4_4610;
	.loc	15	98	0
	mov.f64 	%fd1, %fd3;
	st.global.f64 	[%rd6+0], %fd3;
$Lt_4_4610:
	.loc	15	89	0
	ld.param.s32 	%r5, [__cudaparm_Max_nextLen0];
	.loc	15	98	0
	add.s32 	%r8, %r8, %r5;
	add.u64 	%rd12, %rd9, %rd12;
	.loc	15	89	0
	ld.param.s32 	%r7, [__cudaparm_Max_prevLen0];
	.loc	15	98	0
	setp.lt.s32 	%p4, %r8, %r7;
	@%p4 bra 	$Lt_4_4354;
$Lt_4_3842:
	add.u32 	%r4, %r4, %r6;
	add.s64 	%rd2, %rd2, %rd3;
	add.u64 	%rd6, %rd6, %rd7;
	.loc	15	89	0
	ld.param.s32 	%r5, [__cudaparm_Max_nextLen0];
	.loc	15	98	0
	setp.lt.s32 	%p5, %r4, %r5;
	@%p5 bra 	$Lt_4_3586;
$Lt_4_3074:
	.loc	15	103	0
	exit;
$LDWend_Max:
	} // Max

	.entry Sum (
		.param .u64 __cudaparm_Sum_prev,
		.param .s32 __cudaparm_Sum_prevLen0,
		.param .u64 __cudaparm_Sum_next,
		.param .s32 __cudaparm_Sum_nextLen0)
	{
	.reg .u16 %rh<5>;
	.reg .u32 %r<10>;
	.reg .u64 %rd<14>;
	.reg .f64 %fd<5>;
	.reg .pred %p<6>;
	.loc	15	105	0
$LDWbegin_Sum:
	.loc	15	107	0
	mov.u16 	%rh1, %ntid.x;
	mov.u16 	%rh2, %ctaid.x;
	mul.wide.u16 	%r1, %rh2, %rh1;
	cvt.u32.u16 	%r2, %tid.x;
	add.u32 	%r3, %r2, %r1;
	mov.s32 	%r4, %r3;
	ld.param.s32 	%r5, [__cudaparm_Sum_nextLen0];
	setp.le.s32 	%p1, %r5, %r3;
	@%p1 bra 	$Lt_5_2306;
	cvt.s64.s32 	%rd1, %r3;
	mov.s64 	%rd2, %rd1;
	mov.u16 	%rh3, %nctaid.x;
	mul.wide.u16 	%r6, %rh3, %rh1;
	cvt.s64.u32 	%rd3, %r6;
	ld.param.u64 	%rd4, [__cudaparm_Sum_next];
	mul.wide.s32 	%rd5, %r3, 8;
	add.u64 	%rd6, %rd4, %rd5;
	mul.wide.u32 	%rd7, %r6, 8;
	ld.param.s32 	%r7, [__cudaparm_Sum_prevLen0];
$Lt_5_2818:
 //<loop> Loop body line 107, nesting depth: 1, estimated iterations: unknown
	.loc	15	109	0
	mov.f64 	%fd1, 0d0000000000000000;	// 0
	mov.f64 	%fd2, 0d0000000000000000;	// 0
	st.global.f64 	[%rd6+0], %fd2;
	.loc	15	107	0
	ld.param.s32 	%r7, [__cudaparm_Sum_prevLen0];
	.loc	15	109	0
	setp.ge.s32 	%p2, %r4, %r7;
	@%p2 bra 	$Lt_5_3074;
	mov.s32 	%r8, %r4;
	.loc	15	107	0
	ld.param.s32 	%r5, [__cudaparm_Sum_nextLen0];
	.loc	15	109	0
	cvt.s64.s32 	%rd8, %r5;
	mul.wide.s32 	%rd9, %r5, 8;
	ld.param.u64 	%rd10, [__cudaparm_Sum_prev];
	mul.lo.u64 	%rd11, %rd2, 8;
	add.u64 	%rd12, %rd10, %rd11;
$Lt_5_3586:
 //<loop> Loop body line 109, nesting depth: 2, estimated iterations: unknown
	.loc	15	114	0
	ld.global.f64 	%fd3, [%rd12+0];
	add.f64 	%fd1, %fd3, %fd1;
	st.global.f64 	[%rd6+0], %fd1;
	.loc	15	107	0
	ld.param.s32 	%r5, [__cudaparm_Sum_nextLen0];
	.loc	15	114	0
	add.s32 	%r8, %r8, %r5;
	add.u64 	%rd12, %rd9, %rd12;
	.loc	15	107	0
	ld.param.s32 	%r7, [__cudaparm_Sum_prevLen0];
	.loc	15	114	0
	setp.lt.s32 	%p3, %r8, %r7;
	@%p3 bra 	$Lt_5_3586;
$Lt_5_3074:
	add.u32 	%r4, %r4, %r6;
	add.s64 	%rd2, %rd2, %rd3;
	add.u64 	%rd6, %rd6, %rd7;
	.loc	15	107	0
	ld.param.s32 	%r5, [__cudaparm_Sum_nextLen0];
	.loc	15	114	0
	setp.lt.s32 	%p4, %r4, %r5;
	@%p4 bra 	$Lt_5_2818;
$Lt_5_2306:
	.loc	15	118	0
	exit;
$LDWend_Sum:
	} // Sum
	.const .align 8 .b8 _a[800];
	.const .align 8 .b8 _lengths[16];
	.const .align 4 .b8 _intV[12];
	.const .align 4 .b8 _extV[12];
	.const .align 8 .b8 _w[24];
	.const .align 8 .b8 _b[8];
	.const .align 4 .b8 _sizes[8];



// ===== COMPILED SASS (sm_100) =====

	.target	sm_100

	.elftype	@"ET_EXEC"


//--------------------- .note.nv.tkinfo           --------------------------
	.section	.note.nv.tkinfo,"",@"SHT_NOTE"
	.sectionflags	@"SHF_NOTE_NV_TKINFO"
	.tkinfo
        /*0018*/ 	.word	0x00000002
        /*0030*/ 	.string	""
        /*0030*/ 	.string	"ptxas"
        /*0030*/ 	.string	"Cuda compilation tools, release 13.0, V13.0.88"
        /*0030*/ 	.string	"Build cuda_13.0.r13.0/compiler.36424714_0"
        /*0030*/ 	.string	"-arch sm_100 "



//--------------------- .note.nv.cuinfo           --------------------------
	.section	.note.nv.cuinfo,"",@"SHT_NOTE"
	.sectionflags	@"SHF_NOTE_NV_CUINFO"
        /*0018*/ 	.short	0x0002
        /*001a*/ 	.short	0x000d
        /*001c*/ 	.short	0x0082
	.zero		2


//--------------------- .nv.info                  --------------------------
	.section	.nv.info,"",@"SHT_CUDA_INFO"
	.align	4


	//----- nvinfo : EIATTR_REGCOUNT
	.align		4
        /*0000*/ 	.byte	0x04, 0x2f
        /*0002*/ 	.short	(.L_8 - .L_7)
	.align		4
.L_7:
        /*0004*/ 	.word	index@(LaplaceSolver)
        /*0008*/ 	.word	0x00000020


	//----- nvinfo : EIATTR_FRAME_SIZE
	.align		4
.L_8:
        /*000c*/ 	.byte	0x04, 0x11
        /*000e*/ 	.short	(.L_10 - .L_9)
	.align		4
.L_9:
        /*0010*/ 	.word	index@(LaplaceSolver)
        /*0014*/ 	.word	0x00000000


	//----- nvinfo : EIATTR_REGCOUNT
	.align		4
.L_10:
        /*0018*/ 	.byte	0x04, 0x2f
        /*001a*/ 	.short	(.L_12 - .L_11)
	.align		4
.L_11:
        /*001c*/ 	.word	index@(Copy)
        /*0020*/ 	.word	0x0000000c


	//----- nvinfo : EIATTR_FRAME_SIZE
	.align		4
.L_12:
        /*0024*/ 	.byte	0x04, 0x11
        /*0026*/ 	.short	(.L_14 - .L_13)
	.align		4
.L_13:
        /*0028*/ 	.word	index@(Copy)
        /*002c*/ 	.word	0x00000000


	//----- nvinfo : EIATTR_REGCOUNT
	.align		4
.L_14:
        /*0030*/ 	.byte	0x04, 0x2f
        /*0032*/ 	.short	(.L_16 - .L_15)
	.align		4
.L_15:
        /*0034*/ 	.word	index@(Square)
        /*0038*/ 	.word	0x0000000c


	//----- nvinfo : EIATTR_FRAME_SIZE
	.align		4
.L_16:
        /*003c*/ 	.byte	0x04, 0x11
        /*003e*/ 	.short	(.L_18 - .L_17)
	.align		4
.L_17:
        /*0040*/ 	.word	index@(Square)
        /*0044*/ 	.word	0x00000000


	//----- nvinfo : EIATTR_REGCOUNT
	.align		4
.L_18:
        /*0048*/ 	.byte	0x04, 0x2f
        /*004a*/ 	.short	(.L_20 - .L_19)
	.align		4
.L_19:
        /*004c*/ 	.word	index@(Delta)
        /*0050*/ 	.word	0x00000010


	//----- nvinfo : EIATTR_FRAME_SIZE
	.align		4
.L_20:
        /*0054*/ 	.byte	0x04, 0x11
        /*0056*/ 	.short	(.L_22 - .L_21)
	.align		4
.L_21:
        /*0058*/ 	.word	index@(Delta)
        /*005c*/ 	.word	0x00000000


	//----- nvinfo : EIATTR_REGCOUNT
	.align		4
.L_22:
        /*0060*/ 	.byte	0x04, 0x2f
        /*0062*/ 	.short	(.L_24 - .L_23)
	.align		4
.L_23:
        /*0064*/ 	.word	index@(Max)
        /*0068*/ 	.word	0x00000013


	//----- nvinfo : EIATTR_FRAME_SIZE
	.align		4
.L_24:
        /*006c*/ 	.byte	0x04, 0x11
        /*006e*/ 	.short	(.L_26 - .L_25)
	.align		4
.L_25:
        /*0070*/ 	.word	index@(Max)
        /*0074*/ 	.word	0x00000000


	//----- nvinfo : EIATTR_REGCOUNT
	.align		4
.L_26:
        /*0078*/ 	.byte	0x04, 0x2f
        /*007a*/ 	.short	(.L_28 - .L_27)
	.align		4
.L_27:
        /*007c*/ 	.word	index@(Sum)
        /*0080*/ 	.word	0x00000012


	//----- nvinfo : EIATTR_FRAME_SIZE
	.align		4
.L_28:
        /*0084*/ 	.byte	0x04, 0x11
        /*0086*/ 	.short	(.L_30 - .L_29)
	.align		4
.L_29:
        /*0088*/ 	.word	index@(Sum)
        /*008c*/ 	.word	0x00000000


	//----- nvinfo : EIATTR_MIN_STACK_SIZE
	.align		4
.L_30:
        /*0090*/ 	.byte	0x04, 0x12
        /*0092*/ 	.short	(.L_32 - .L_31)
	.align		4
.L_31:
        /*0094*/ 	.word	index@(Sum)
        /*0098*/ 	.word	0x00000000


	//----- nvinfo : EIATTR_MIN_STACK_SIZE
	.align		4
.L_32:
        /*009c*/ 	.byte	0x04, 0x12
        /*009e*/ 	.short	(.L_34 - .L_33)
	.align		4
.L_33:
        /*00a0*/ 	.word	index@(Max)
        /*00a4*/ 	.word	0x00000000


	//----- nvinfo : EIATTR_MIN_STACK_SIZE
	.align		4
.L_34:
        /*00a8*/ 	.byte	0x04, 0x12
        /*00aa*/ 	.short	(.L_36 - .L_35)
	.align		4
.L_35:
        /*00ac*/ 	.word	index@(Delta)
        /*00b0*/ 	.word	0x00000000


	//----- nvinfo : EIATTR_MIN_STACK_SIZE
	.align		4
.L_36:
        /*00b4*/ 	.byte	0x04, 0x12
        /*00b6*/ 	.short	(.L_38 - .L_37)
	.align		4
.L_37:
        /*00b8*/ 	.word	index@(Square)
        /*00bc*/ 	.word	0x00000000


	//----- nvinfo : EIATTR_MIN_STACK_SIZE
	.align		4
.L_38:
        /*00c0*/ 	.byte	0x04, 0x12
        /*00c2*/ 	.short	(.L_40 - .L_39)
	.align		4
.L_39:
        /*00c4*/ 	.word	index@(Copy)
        /*00c8*/ 	.word	0x00000000


	//----- nvinfo : EIATTR_MIN_STACK_SIZE
	.align		4
.L_40:
        /*00cc*/ 	.byte	0x04, 0x12
        /*00ce*/ 	.short	(.L_42 - .L_41)
	.align		4
.L_41:
        /*00d0*/ 	.word	index@(LaplaceSolver)
        /*00d4*/ 	.word	0x00000000
.L_42:


//--------------------- .nv.compat                --------------------------
	.section	.nv.compat,"",@"SHT_CUDA_COMPAT_INFO"
	.align	4
        /*0000*/ 	.byte	0x02, 0x09, 0x00, 0x00, 0x02, 0x02, 0x01, 0x00, 0x02, 0x05, 0x05, 0x00, 0x03, 0x07, 0x01, 0x01
        /*0010*/ 	.byte	0x02, 0x03, 0x00, 0x00, 0x02, 0x06, 0x01, 0x00, 0x04, 0x0b, 0x08, 0x00, 0x01, 0x00, 0x00, 0x00
        /*0020*/ 	.byte	0x00, 0x00, 0x00, 0x00


//--------------------- .nv.info.Sum              --------------------------
	.section	.nv.info.Sum,"",@"SHT_CUDA_INFO"
	.sectionflags	@""
	.align	4


	//----- nvinfo : EIATTR_CUDA_API_VERSION
	.align		4
        /*0000*/ 	.byte	0x04, 0x37
        /*0002*/ 	.short	(.L_44 - .L_43)
.L_43:
        /*0004*/ 	.word	0x00000082


	//----- nvinfo : EIATTR_KPARAM_INFO
	.align		4
.L_44:
        /*0008*/ 	.byte	0x04, 0x17
        /*000a*/ 	.short	(.L_46 - .L_45)
.L_45:
        /*000c*/ 	.word	0x00000000
        /*0010*/ 	.short	0x0003
        /*0012*/ 	.short	0x0018
        /*0014*/ 	.byte	0x00, 0xf0, 0x11, 0x00


	//----- nvinfo : EIATTR_KPARAM_INFO
	.align		4
.L_46:
        /*0018*/ 	.byte	0x04, 0x17
        /*001a*/ 	.short	(.L_48 - .L_47)
.L_47:
        /*001c*/ 	.word	0x00000000
        /*0020*/ 	.short	0x0002
        /*0022*/ 	.short	0x0010
        /*0024*/ 	.byte	0x00, 0xf0, 0x21, 0x00


	//----- nvinfo : EIATTR_KPARAM_INFO
	.align		4
.L_48:
        /*0028*/ 	.byte	0x04, 0x17
        /*002a*/ 	.short	(.L_50 - .L_49)
.L_49:
        /*002c*/ 	.word	0x00000000
        /*0030*/ 	.short	0x0001
        /*0032*/ 	.short	0x0008
        /*0034*/ 	.byte	0x00, 0xf0, 0x11, 0x00


	//----- nvinfo : EIATTR_KPARAM_INFO
	.align		4
.L_50:
        /*0038*/ 	.byte	0x04, 0x17
        /*003a*/ 	.short	(.L_52 - .L_51)
.L_51:
        /*003c*/ 	.word	0x00000000
        /*0040*/ 	.short	0x0000
        /*0042*/ 	.short	0x0000
        /*0044*/ 	.byte	0x00, 0xf0, 0x21, 0x00


	//----- nvinfo : EIATTR_SPARSE_MMA_MASK
	.align		4
.L_52:
        /*0048*/ 	.byte	0x03, 0x50
        /*004a*/ 	.short	0x0000


	//----- nvinfo : EIATTR_MAXREG_COUNT
	.align		4
        /*004c*/ 	.byte	0x03, 0x1b
        /*004e*/ 	.short	0x00ff


	//----- nvinfo : EIATTR_MERCURY_ISA_VERSION
	.align		4
        /*0050*/ 	.byte	0x03, 0x5f
        /*0052*/ 	.short	0x0101


	//----- nvinfo : EIATTR_VRC_CTA_INIT_COUNT
	.align		4
        /*0054*/ 	.byte	0x02, 0x4a
	.zero		1
	.zero		1


	//----- nvinfo : EIATTR_EXIT_INSTR_OFFSETS
	.align		4
        /*0058*/ 	.byte	0x04, 0x1c
        /*005a*/ 	.short	(.L_54 - .L_53)


	//   ....[0]....
.L_53:
        /*005c*/ 	.word	0x000000a0


	//   ....[1]....
        /*0060*/ 	.word	0x00000320


	//----- nvinfo : EIATTR_CRS_STACK_SIZE
	.align		4
.L_54:
        /*0064*/ 	.byte	0x04, 0x1e
        /*0066*/ 	.short	(.L_56 - .L_55)
.L_55:
        /*0068*/ 	.word	0x00000000


	//----- nvinfo : EIATTR_CBANK_PARAM_SIZE
	.align		4
.L_56:
        /*006c*/ 	.byte	0x03, 0x19
        /*006e*/ 	.short	0x001c


	//----- nvinfo : EIATTR_PARAM_CBANK
	.align		4
        /*0070*/ 	.byte	0x04, 0x0a
        /*0072*/ 	.short	(.L_58 - .L_57)
	.align		4
.L_57:
        /*0074*/ 	.word	index@(.nv.constant0.Sum)
        /*0078*/ 	.short	0x0380
        /*007a*/ 	.short	0x001c


	//----- nvinfo : EIATTR_SW_WAR
	.align		4
.L_58:
        /*007c*/ 	.byte	0x04, 0x36
        /*007e*/ 	.short	(.L_60 - .L_59)
.L_59:
        /*0080*/ 	.word	0x00000008
.L_60:


//--------------------- .nv.info.Max              --------------------------
	.section	.nv.info.Max,"",@"SHT_CUDA_INFO"
	.sectionflags	@""
	.align	4


	//----- nvinfo : EIATTR_CUDA_API_VERSION
	.align		4
        /*0000*/ 	.byte	0x04, 0x37
        /*0002*/ 	.short	(.L_62 - .L_61)
.L_61:
        /*0004*/ 	.word	0x00000082


	//----- nvinfo : EIATTR_KPARAM_INFO
	.align		4
.L_62:
        /*0008*/ 	.byte	0x04, 0x17
        /*000a*/ 	.short	(.L_64 - .L_63)
.L_63:
        /*000c*/ 	.word	0x00000000
        /*0010*/ 	.short	0x0003
        /*0012*/ 	.short	0x0018
        /*0014*/ 	.byte	0x00, 0xf0, 0x11, 0x00


	//----- nvinfo : EIATTR_KPARAM_INFO
	.align		4
.L_64:
        /*0018*/ 	.byte	0x04, 0x17
        /*001a*/ 	.short	(.L_66 - .L_65)
.L_65:
        /*001c*/ 	.word	0x00000000
        /*0020*/ 	.short	0x0002
        /*0022*/ 	.short	0x0010
        /*0024*/ 	.byte	0x00, 0xf0, 0x21, 0x00


	//----- nvinfo : EIATTR_KPARAM_INFO
	.align		4
.L_66:
        /*0028*/ 	.byte	0x04, 0x17
        /*002a*/ 	.short	(.L_68 - .L_67)
.L_67:
        /*002c*/ 	.word	0x00000000
        /*0030*/ 	.short	0x0001
        /*0032*/ 	.short	0x0008
        /*0034*/ 	.byte	0x00, 0xf0, 0x11, 0x00


	//----- nvinfo : EIATTR_KPARAM_INFO
	.align		4
.L_68:
        /*0038*/ 	.byte	0x04, 0x17
        /*003a*/ 	.short	(.L_70 - .L_69)
.L_69:
        /*003c*/ 	.word	0x00000000
        /*0040*/ 	.short	0x0000
        /*0042*/ 	.short	0x0000
        /*0044*/ 	.byte	0x00, 0xf0, 0x21, 0x00


	//----- nvinfo : EIATTR_SPARSE_MMA_MASK
	.align		4
.L_70:
        /*0048*/ 	.byte	0x03, 0x50
        /*004a*/ 	.short	0x0000


	//----- nvinfo : EIATTR_MAXREG_COUNT
	.align		4
        /*004c*/ 	.byte	0x03, 0x1b
        /*004e*/ 	.short	0x00ff


	//----- nvinfo : EIATTR_MERCURY_ISA_VERSION
	.align		4
        /*0050*/ 	.byte	0x03, 0x5f
        /*0052*/ 	.short	0x0101


	//----- nvinfo : EIATTR_VRC_CTA_INIT_COUNT
	.align		4
        /*0054*/ 	.byte	0x02, 0x4a
	.zero		1
	.zero		1


	//----- nvinfo : EIATTR_EXIT_INSTR_OFFSETS
	.align		4
        /*0058*/ 	.byte	0x04, 0x1c
        /*005a*/ 	.short	(.L_72 - .L_71)


	//   ....[0]....
.L_71:
        /*005c*/ 	.word	0x000000a0


	//   ....[1]....
        /*0060*/ 	.word	0x00000350


	//----- nvinfo : EIATTR_CRS_STACK_SIZE
	.align		4
.L_72:
        /*0064*/ 	.byte	0x04, 0x1e
        /*0066*/ 	.short	(.L_74 - .L_73)
.L_73:
        /*0068*/ 	.word	0x00000000


	//----- nvinfo : EIATTR_CBANK_PARAM_SIZE
	.align		4
.L_74:
        /*006c*/ 	.byte	0x03, 0x19
        /*006e*/ 	.short	0x001c


	//----- nvinfo : EIATTR_PARAM_CBANK
	.align		4
        /*0070*/ 	.byte	0x04, 0x0a
        /*0072*/ 	.short	(.L_76 - .L_75)
	.align		4
.L_75:
        /*0074*/ 	.word	index@(.nv.constant0.Max)
        /*0078*/ 	.short	0x0380
        /*007a*/ 	.short	0x001c


	//----- nvinfo : EIATTR_SW_WAR
	.align		4
.L_76:
        /*007c*/ 	.byte	0x04, 0x36
        /*007e*/ 	.short	(.L_78 - .L_77)
.L_77:
        /*0080*/ 	.word	0x00000008
.L_78:


//--------------------- .nv.info.Delta            --------------------------
	.section	.nv.info.Delta,"",@"SHT_CUDA_INFO"
	.sectionflags	@""
	.align	4


	//----- nvinfo : EIATTR_CUDA_API_VERSION
	.align		4
        /*0000*/ 	.byte	0x04, 0x37
        /*0002*/ 	.short	(.L_80 - .L_79)
.L_79:
        /*0004*/ 	.word	0x00000082


	//----- nvinfo : EIATTR_KPARAM_INFO
	.align		4
.L_80:
        /*0008*/ 	.byte	0x04, 0x17
        /*000a*/ 	.short	(.L_82 - .L_81)
.L_81:
        /*000c*/ 	.word	0x00000000
        /*0010*/ 	.short	0x0005
        /*0012*/ 	.short	0x0028
        /*0014*/ 	.byte	0x00, 0xf0, 0x11, 0x00


	//----- nvinfo : EIATTR_KPARAM_INFO
	.align		4
.L_82:
        /*0018*/ 	.byte	0x04, 0x17
        /*001a*/ 	.short	(.L_84 - .L_83)
.L_83:
        /*001c*/ 	.word	0x00000000
        /*0020*/ 	.short	0x0004
        /*0022*/ 	.short	0x0020
        /*0024*/ 	.byte	0x00, 0xf0, 0x21, 0x00


	//----- nvinfo : EIATTR_KPARAM_INFO
	.align		4
.L_84:
        /*0028*/ 	.byte	0x04, 0x17
        /*002a*/ 	.short	(.L_86 - .L_85)
.L_85:
        /*002c*/ 	.word	0x00000000
        /*0030*/ 	.short	0x0003
        /*0032*/ 	.short	0x0018
        /*0034*/ 	.byte	0x00, 0xf0, 0x11, 0x00


	//----- nvinfo : EIATTR_KPARAM_INFO
	.align		4
.L_86:
        /*0038*/ 	.byte	0x04, 0x17
        /*003a*/ 	.short	(.L_88 - .L_87)
.L_87:
        /*003c*/ 	.word	0x00000000
        /*0040*/ 	.short	0x0002
        /*0042*/ 	.short	0x0010
        /*0044*/ 	.byte	0x00, 0xf0, 0x21, 0x00


	//----- nvinfo : EIATTR_KPARAM_INFO
	.align		4
.L_88:
        /*0048*/ 	.byte	0x04, 0x17
        /*004a*/ 	.short	(.L_90 - .L_89)
.L_89:
        /*004c*/ 	.word	0x00000000
        /*0050*/ 	.short	0x0001
        /*0052*/ 	.short	0x0008
        /*0054*/ 	.byte	0x00, 0xf0, 0x11, 0x00


	//----- nvinfo : EIATTR_KPARAM_INFO
	.align		4
.L_90:
        /*0058*/ 	.byte	0x04, 0x17
        /*005a*/ 	.short	(.L_92 - .L_91)
.L_91:
        /*005c*/ 	.word	0x00000000
        /*0060*/ 	.short	0x0000
        /*0062*/ 	.short	0x0000
        /*0064*/ 	.byte	0x00, 0xf0, 0x21, 0x00


	//----- nvinfo : EIATTR_SPARSE_MMA_MASK
	.align		4
.L_92:
        /*0068*/ 	.byte	0x03, 0x50
        /*006a*/ 	.short	0x0000


	//----- nvinfo : EIATTR_MAXREG_COUNT
	.align		4
        /*006c*/ 	.byte	0x03, 0x1b
        /*006e*/ 	.short	0x00ff


	//----- nvinfo : EIATTR_MERCURY_ISA_VERSION
	.align		4
        /*0070*/ 	.byte	0x03, 0x5f
        /*0072*/ 	.short	0x0101


	//----- nvinfo : EIATTR_VRC_CTA_INIT_COUNT
	.align		4
        /*0074*/ 	.byte	0x02, 0x4a
	.zero		1
	.zero		1


	//----- nvinfo : EIATTR_EXIT_INSTR_OFFSETS
	.align		4
        /*0078*/ 	.byte	0x04, 0x1c
        /*007a*/ 	.short	(.L_94 - .L_93)


	//   ....[0]....
.L_93:
        /*007c*/ 	.word	0x000000a0


	//   ....[1]....
        /*0080*/ 	.word	0x00000220


	//----- nvinfo : EIATTR_CRS_STACK_SIZE
	.align		4
.L_94:
        /*0084*/ 	.byte	0x04, 0x1e
        /*0086*/ 	.short	(.L_96 - .L_95)
.L_95:
        /*0088*/ 	.word	0x00000000


	//----- nvinfo : EIATTR_CBANK_PARAM_SIZE
	.align		4
.L_96:
        /*008c*/ 	.byte	0x03, 0x19
        /*008e*/ 	.short	0x002c


	//----- nvinfo : EIATTR_PARAM_CBANK
	.align		4
        /*0090*/ 	.byte	0x04, 0x0a
        /*0092*/ 	.short	(.L_98 - .L_97)
	.align		4
.L_97:
        /*0094*/ 	.word	index@(.nv.constant0.Delta)
        /*0098*/ 	.short	0x0380
        /*009a*/ 	.short	0x002c


	//----- nvinfo : EIATTR_SW_WAR
	.align		4
.L_98:
        /*009c*/ 	.byte	0x04, 0x36
        /*009e*/ 	.short	(.L_100 - .L_99)
.L_99:
        /*00a0*/ 	.word	0x00000008
.L_100:


//--------------------- .nv.info.Square           --------------------------
	.section	.nv.info.Square,"",@"SHT_CUDA_INFO"
	.sectionflags	@""
	.align	4


	//----- nvinfo : EIATTR_CUDA_API_VERSION
	.align		4
        /*0000*/ 	.byte	0x04, 0x37
        /*0002*/ 	.short	(.L_102 - .L_101)
.L_101:
        /*0004*/ 	.word	0x00000082


	//----- nvinfo : EIATTR_KPARAM_INFO
	.align		4
.L_102:
        /*0008*/ 	.byte	0x04, 0x17
        /*000a*/ 	.short	(.L_104 - .L_103)
.L_103:
        /*000c*/ 	.word	0x00000000
        /*0010*/ 	.short	0x0005
        /*0012*/ 	.short	0x0028
        /*0014*/ 	.byte	0x00, 0xf0, 0x11, 0x00


	//----- nvinfo : EIATTR_KPARAM_INFO
	.align		4
.L_104:
        /*0018*/ 	.byte	0x04, 0x17
        /*001a*/ 	.short	(.L_106 - .L_105)
.L_105:
        /*001c*/ 	.word	0x00000000
        /*0020*/ 	.short	0x0004
        /*0022*/ 	.short	0x0020
        /*0024*/ 	.byte	0x00, 0xf0, 0x21, 0x00


	//----- nvinfo : EIATTR_KPARAM_INFO
	.align		4
.L_106:
        /*0028*/ 	.byte	0x04, 0x17
        /*002a*/ 	.short	(.L_108 - .L_107)
.L_107:
        /*002c*/ 	.word	0x00000000
        /*0030*/ 	.short	0x0003
        /*0032*/ 	.short	0x0018
        /*0034*/ 	.byte	0x00, 0xf0, 0x11, 0x00


	//----- nvinfo : EIATTR_KPARAM_INFO
	.align		4
.L_108:
        /*0038*/ 	.byte	0x04, 0x17
        /*003a*/ 	.short	(.L_110 - .L_109)
.L_109:
        /*003c*/ 	.word	0x00000000
        /*0040*/ 	.short	0x0002
        /*0042*/ 	.short	0x0010
        /*0044*/ 	.byte	0x00, 0xf0, 0x21, 0x00


	//----- nvinfo : EIATTR_KPARAM_INFO
	.align		4
.L_110:
        /*0048*/ 	.byte	0x04, 0x17
        /*004a*/ 	.short	(.L_112 - .L_111)
.L_111:
        /*004c*/ 	.word	0x00000000
        /*0050*/ 	.short	0x0001
        /*0052*/ 	.short	0x0008
        /*0054*/ 	.byte	0x00, 0xf0, 0x11, 0x00


	//----- nvinfo : EIATTR_KPARAM_INFO
	.align		4
.L_112:
        /*0058*/ 	.byte	0x04, 0x17
        /*005a*/ 	.short	(.L_114 - .L_113)
.L_113:
        /*005c*/ 	.word	0x00000000
        /*0060*/ 	.short	0x0000
        /*0062*/ 	.short	0x0000
        /*0064*/ 	.byte	0x00, 0xf0, 0x21, 0x00


	//----- nvinfo : EIATTR_SPARSE_MMA_MASK
	.align		4
.L_114:
        /*0068*/ 	.byte	0x03, 0x50
        /*006a*/ 	.short	0x0000


	//----- nvinfo : EIATTR_MAXREG_COUNT
	.align		4
        /*006c*/ 	.byte	0x03, 0x1b
        /*006e*/ 	.short	0x00ff


	//----- nvinfo : EIATTR_MERCURY_ISA_VERSION
	.align		4
        /*0070*/ 	.byte	0x03, 0x5f
        /*0072*/ 	.short	0x0101


	//----- nvinfo : EIATTR_VRC_CTA_INIT_COUNT
	.align		4
        /*0074*/ 	.byte	0x02, 0x4a
	.zero		1
	.zero		1


	//----- nvinfo : EIATTR_EXIT_INSTR_OFFSETS
	.align		4
        /*0078*/ 	.byte	0x04, 0x1c
        /*007a*/ 	.short	(.L_116 - .L_115)


	//   ....[0]....
.L_115:
        /*007c*/ 	.word	0x000000a0


	//   ....[1]....
        /*0080*/ 	.word	0x000001c0


	//----- nvinfo : EIATTR_CRS_STACK_SIZE
	.align		4
.L_116:
        /*0084*/ 	.byte	0x04, 0x1e
        /*0086*/ 	.short	(.L_118 - .L_117)
.L_117:
        /*0088*/ 	.word	0x00000000


	//----- nvinfo : EIATTR_CBANK_PARAM_SIZE
	.align		4
.L_118:
        /*008c*/ 	.byte	0x03, 0x19
        /*008e*/ 	.short	0x002c


	//----- nvinfo : EIATTR_PARAM_CBANK
	.align		4
        /*0090*/ 	.byte	0x04, 0x0a
        /*0092*/ 	.short	(.L_120 - .L_119)
	.align		4
.L_119:
        /*0094*/ 	.word	index@(.nv.constant0.Square)
        /*0098*/ 	.short	0x0380
        /*009a*/ 	.short	0x002c


	//----- nvinfo : EIATTR_SW_WAR
	.align		4
.L_120:
        /*009c*/ 	.byte	0x04, 0x36
        /*009e*/ 	.short	(.L_122 - .L_121)
.L_121:
        /*00a0*/ 	.word	0x00000008
.L_122:


//--------------------- .nv.info.Copy             --------------------------
	.section	.nv.info.Copy,"",@"SHT_CUDA_INFO"
	.sectionflags	@""
	.align	4


	//----- nvinfo : EIATTR_CUDA_API_VERSION
	.align		4
        /*0000*/ 	.byte	0x04, 0x37
        /*0002*/ 	.short	(.L_124 - .L_123)
.L_123:
        /*0004*/ 	.word	0x00000082


	//----- nvinfo : EIATTR_KPARAM_INFO
	.align		4
.L_124:
        /*0008*/ 	.byte	0x04, 0x17
        /*000a*/ 	.short	(.L_126 - .L_125)
.L_125:
        /*000c*/ 	.word	0x00000000
        /*0010*/ 	.short	0x0003
        /*0012*/ 	.short	0x0018
        /*0014*/ 	.byte	0x00, 0xf0, 0x11, 0x00


	//----- nvinfo : EIATTR_KPARAM_INFO
	.align		4
.L_126:
        /*0018*/ 	.byte	0x04, 0x17
        /*001a*/ 	.short	(.L_128 - .L_127)
.L_127:
        /*001c*/ 	.word	0x00000000
        /*0020*/ 	.short	0x0002
        /*0022*/ 	.short	0x0010
        /*0024*/ 	.byte	0x00, 0xf0, 0x21, 0x00


	//----- nvinfo : EIATTR_KPARAM_INFO
	.align		4
.L_128:
        /*0028*/ 	.byte	0x04, 0x17
        /*002a*/ 	.short	(.L_130 - .L_129)
.L_129:
        /*002c*/ 	.word	0x00000000
        /*0030*/ 	.short	0x0001
        /*0032*/ 	.short	0x0008
        /*0034*/ 	.byte	0x00, 0xf0, 0x11, 0x00


	//----- nvinfo : EIATTR_KPARAM_INFO
	.align		4
.L_130:
        /*0038*/ 	.byte	0x04, 0x17
        /*003a*/ 	.short	(.L_132 - .L_131)
.L_131:
        /*003c*/ 	.word	0x00000000
        /*0040*/ 	.short	0x0000
        /*0042*/ 	.short	0x0000
        /*0044*/ 	.byte	0x00, 0xf0, 0x21, 0x00


	//----- nvinfo : EIATTR_SPARSE_MMA_MASK
	.align		4
.L_132:
        /*0048*/ 	.byte	0x03, 0x50
        /*004a*/ 	.short	0x0000


	//----- nvinfo : EIATTR_MAXREG_COUNT
	.align		4
        /*004c*/ 	.byte	0x03, 0x1b
        /*004e*/ 	.short	0x00ff


	//----- nvinfo : EIATTR_MERCURY_ISA_VERSION
	.align		4
        /*0050*/ 	.byte	0x03, 0x5f
        /*0052*/ 	.short	0x0101


	//----- nvinfo : EIATTR_VRC_CTA_INIT_COUNT
	.align		4
        /*0054*/ 	.byte	0x02, 0x4a
	.zero		1
	.zero		1


	//----- nvinfo : EIATTR_EXIT_INSTR_OFFSETS
	.align		4
        /*0058*/ 	.byte	0x04, 0x1c
        /*005a*/ 	.short	(.L_134 - .L_133)


	//   ....[0]....
.L_133:
        /*005c*/ 	.word	0x000000a0


	//   ....[1]....
        /*0060*/ 	.word	0x000001b0


	//----- nvinfo : EIATTR_CRS_STACK_SIZE
	.align		4
.L_134:
        /*0064*/ 	.byte	0x04, 0x1e
        /*0066*/ 	.short	(.L_136 - .L_135)
.L_135:
        /*0068*/ 	.word	0x00000000


	//----- nvinfo : EIATTR_CBANK_PARAM_SIZE
	.align		4
.L_136:
        /*006c*/ 	.byte	0x03, 0x19
        /*006e*/ 	.short	0x001c


	//----- nvinfo : EIATTR_PARAM_CBANK
	.align		4
        /*0070*/ 	.byte	0x04, 0x0a
        /*0072*/ 	.short	(.L_138 - .L_137)
	.align		4
.L_137:
        /*0074*/ 	.word	index@(.nv.constant0.Copy)
        /*0078*/ 	.short	0x0380
        /*007a*/ 	.short	0x001c


	//----- nvinfo : EIATTR_SW_WAR
	.align		4
.L_138:
        /*007c*/ 	.byte	0x04, 0x36
        /*007e*/ 	.short	(.L_140 - .L_139)
.L_139:
        /*0080*/ 	.word	0x00000008
.L_140:


//--------------------- .nv.info.LaplaceSolver    --------------------------
	.section	.nv.info.LaplaceSolver,"",@"SHT_CUDA_INFO"
	.sectionflags	@""
	.align	4


	//----- nvinfo : EIATTR_CUDA_API_VERSION
	.align		4
        /*0000*/ 	.byte	0x04, 0x37
        /*0002*/ 	.short	(.L_142 - .L_141)
.L_141:
        /*0004*/ 	.word	0x00000082


	//----- nvinfo : EIATTR_KPARAM_INFO
	.align		4
.L_142:
        /*0008*/ 	.byte	0x04, 0x17
        /*000a*/ 	.short	(.L_144 - .L_143)
.L_143:
        /*000c*/ 	.word	0x00000000
        /*0010*/ 	.short	0x000b
        /*0012*/ 	.short	0x0058
        /*0014*/ 	.byte	0x00, 0xf0, 0x11, 0x00


	//----- nvinfo : EIATTR_KPARAM_INFO
	.align		4
.L_144:
        /*0018*/ 	.byte	0x04, 0x17
        /*001a*/ 	.short	(.L_146 - .L_145)
.L_145:
        /*001c*/ 	.word	0x00000000
        /*0020*/ 	.short	0x000a
        /*0022*/ 	.short	0x0050
        /*0024*/ 	.byte	0x00, 0xf0, 0x21, 0x00


	//----- nvinfo : EIATTR_KPARAM_INFO
	.align		4
.L_146:
        /*0028*/ 	.byte	0x04, 0x17
        /*002a*/ 	.short	(.L_148 - .L_147)
.L_147:
        /*002c*/ 	.word	0x00000000
        /*0030*/ 	.short	0x0009
        /*0032*/ 	.short	0x0048
        /*0034*/ 	.byte	0x00, 0xf0, 0x11, 0x00


	//----- nvinfo : EIATTR_KPARAM_INFO
	.align		4
.L_148:
        /*0038*/ 	.byte	0x04, 0x17
        /*003a*/ 	.short	(.L_150 - .L_149)
.L_149:
        /*003c*/ 	.word	0x00000000
        /*0040*/ 	.short	0x0008
        /*0042*/ 	.short	0x0040
        /*0044*/ 	.byte	0x00, 0xf0, 0x21, 0x00


	//----- nvinfo : EIATTR_KPARAM_INFO
	.align		4
.L_150:
        /*0048*/ 	.byte	0x04, 0x17
        /*004a*/ 	.short	(.L_152 - .L_151)
.L_151:
        /*004c*/ 	.word	0x00000000
        /*0050*/ 	.short	0x0007
        /*0052*/ 	.short	0x0038
        /*0054*/ 	.byte	0x00, 0xf0, 0x11, 0x00


	//----- nvinfo : EIATTR_KPARAM_INFO
	.align		4
.L_152:
        /*0058*/ 	.byte	0x04, 0x17
        /*005a*/ 	.short	(.L_154 - .L_153)
.L_153:
        /*005c*/ 	.word	0x00000000
        /*0060*/ 	.short	0x0006
        /*0062*/ 	.short	0x0030
        /*0064*/ 	.byte	0x00, 0xf0, 0x21, 0x00


	//----- nvinfo : EIATTR_KPARAM_INFO
	.align		4
.L_154:
        /*0068*/ 	.byte	0x04, 0x17
        /*006a*/ 	.short	(.L_156 - .L_155)
.L_155:
        /*006c*/ 	.word	0x00000000
        /*0070*/ 	.short	0x0005
        /*0072*/ 	.short	0x0028
        /*0074*/ 	.byte	0x00, 0xf0, 0x11, 0x00


	//----- nvinfo : EIATTR_KPARAM_INFO
	.align		4
.L_156:
        /*0078*/ 	.byte	0x04, 0x17
        /*007a*/ 	.short	(.L_158 - .L_157)
.L_157:
        /*007c*/ 	.word	0x00000000
        /*0080*/ 	.short	0x0004
        /*0082*/ 	.short	0x0020
        /*0084*/ 	.byte	0x00, 0xf0, 0x21, 0x00


	//----- nvinfo : EIATTR_KPARAM_INFO
	.align		4
.L_158:
        /*0088*/ 	.byte	0x04, 0x17
        /*008a*/ 	.short	(.L_160 - .L_159)
.L_159:
        /*008c*/ 	.word	0x00000000
        /*0090*/ 	.short	0x0003
        /*0092*/ 	.short	0x0018
        /*0094*/ 	.byte	0x00, 0xf0, 0x11, 0x00


	//----- nvinfo : EIATTR_KPARAM_INFO
	.align		4
.L_160:
        /*0098*/ 	.byte	0x04, 0x17
        /*009a*/ 	.short	(.L_162 - .L_161)
.L_161:
        /*009c*/ 	.word	0x00000000
        /*00a0*/ 	.short	0x0002
        /*00a2*/ 	.short	0x0010
        /*00a4*/ 	.byte	0x00, 0xf0, 0x21, 0x00


	//----- nvinfo : EIATTR_KPARAM_INFO
	.align		4
.L_162:
        /*00a8*/ 	.byte	0x04, 0x17
        /*00aa*/ 	.short	(.L_164 - .L_163)
.L_163:
        /*00ac*/ 	.word	0x00000000
        /*00b0*/ 	.short	0x0001
        /*00b2*/ 	.short	0x0008
        /*00b4*/ 	.byte	0x00, 0xf0, 0x11, 0x00


	//----- nvinfo : EIATTR_KPARAM_INFO
	.align		4
.L_164:
        /*00b8*/ 	.byte	0x04, 0x17
        /*00ba*/ 	.short	(.L_166 - .L_165)
.L_165:
        /*00bc*/ 	.word	0x00000000
        /*00c0*/ 	.short	0x0000
        /*00c2*/ 	.short	0x0000
        /*00c4*/ 	.byte	0x00, 0xf0, 0x21, 0x00


	//----- nvinfo : EIATTR_SPARSE_MMA_MASK
	.align		4
.L_166:
        /*00c8*/ 	.byte	0x03, 0x50
        /*00ca*/ 	.short	0x0000


	//----- nvinfo : EIATTR_MAXREG_COUNT
	.align		4
        /*00cc*/ 	.byte	0x03, 0x1b
        /*00ce*/ 	.short	0x00ff


	//----- nvinfo : EIATTR_MERCURY_ISA_VERSION
	.align		4
        /*00d0*/ 	.byte	0x03, 0x5f
        /*00d2*/ 	.short	0x0101


	//----- nvinfo : EIATTR_VRC_CTA_INIT_COUNT
	.align		4
        /*00d4*/ 	.byte	0x02, 0x4a
	.zero		1
	.zero		1


	//----- nvinfo : EIATTR_EXIT_INSTR_OFFSETS
	.align		4
        /*00d8*/ 	.byte	0x04, 0x1c
        /*00da*/ 	.short	(.L_168 - .L_167)


	//   ....[0]....
.L_167:
        /*00dc*/ 	.word	0x000000e0


	//   ....[1]....
        /*00e0*/ 	.word	0x00000df0


	//----- nvinfo : EIATTR_CRS_STACK_SIZE
	.align		4
.L_168:
        /*00e4*/ 	.byte	0x04, 0x1e
        /*00e6*/ 	.short	(.L_170 - .L_169)
.L_169:
        /*00e8*/ 	.word	0x00000000


	//----- nvinfo : EIATTR_CBANK_PARAM_SIZE
	.align		4
.L_170:
        /*00ec*/ 	.byte	0x03, 0x19
        /*00ee*/ 	.short	0x005c


	//----- nvinfo : EIATTR_PARAM_CBANK
	.align		4
        /*00f0*/ 	.byte	0x04, 0x0a
        /*00f2*/ 	.short	(.L_172 - .L_171)
	.align		4
.L_171:
        /*00f4*/ 	.word	index@(.nv.constant0.LaplaceSolver)
        /*00f8*/ 	.short	0x0380
        /*00fa*/ 	.short	0x005c


	//----- nvinfo : EIATTR_SW_WAR
	.align		4
.L_172:
        /*00fc*/ 	.byte	0x04, 0x36
        /*00fe*/ 	.short	(.L_174 - .L_173)
.L_173:
        /*0100*/ 	.word	0x00000008
.L_174:


//--------------------- .nv.callgraph             --------------------------
	.section	.nv.callgraph,"",@"SHT_CUDA_CALLGRAPH"
	.align	4
	.sectionentsize	8
	.align		4
        /*0000*/ 	.word	0x00000000
	.align		4
        /*0004*/ 	.word	0xffffffff
	.align		4
        /*0008*/ 	.word	0x00000000
	.align		4
        /*000c*/ 	.word	0xfffffffe
	.align		4
        /*0010*/ 	.word	0x00000000
	.align		4
        /*0014*/ 	.word	0xfffffffd
	.align		4
        /*0018*/ 	.word	0x00000000
	.align		4
        /*001c*/ 	.word	0xfffffffc


//--------------------- .nv.constant3             --------------------------
	.section	.nv.constant3,"a",@progbits
	.align	8
.nv.constant3:
	.type		_a,@object
	.size		_a,(_lengths - _a)
_a:
	.zero		800
	.type		_lengths,@object
	.size		_lengths,(_intV - _lengths)
_lengths:
	.zero		16
	.type		_intV,@object
	.size		_intV,(_extV - _intV)
_intV:
	.zero		12
	.type		_extV,@object
	.size		_extV,(_w - _extV)
_extV:
	.zero		12
	.type		_w,@object
	.size		_w,(_b - _w)
_w:
	.zero		24
	.type		_b,@object
	.size		_b,(_sizes - _b)
_b:
	.zero		8
	.type		_sizes,@object
	.size		_sizes,(.L_6 - _sizes)
_sizes:
	.zero		8
.L_6:


//--------------------- .text.Sum                 --------------------------
	.section	.text.Sum,"ax",@progbits
	.align	128
.text.Sum:
        .type           Sum,@function
        .size           Sum,(.L_x_28 - Sum)
        .other          Sum,@"STO_CUDA_ENTRY STV_DEFAULT"
Sum:
[----:B------:R-:W-:Y:S01]  /*0000*/  LDC R1, c[0x0][0x37c] ;  /* 0x0000df00ff017b82 */ /* 0x000fe20000000800 */
[----:B------:R-:W0:Y:S01]  /*0010*/  S2R R5, SR_CTAID.X ;  /* 0x0000000000057919 */ /* 0x000e220000002500 */
[----:B------:R-:W1:Y:S01]  /*0020*/  LDCU UR4, c[0x0][0x360] ;  /* 0x00006c00ff0477ac */ /* 0x000e620008000800 */
[----:B------:R-:W2:Y:S01]  /*0030*/  S2R R0, SR_TID.X ;  /* 0x0000000000007919 */ /* 0x000ea20000002100 */
[----:B------:R-:W3:Y:S01]  /*0040*/  LDCU UR5, c[0x0][0x398] ;  /* 0x00007300ff0577ac */ /* 0x000ee20008000800 */
[----:B-1----:R-:W-:Y:S01]  /*0050*/  ULOP3.LUT UR4, UR4, 0xffff, URZ, 0xc0, !UPT ;  /* 0x0000ffff04047892 */ /* 0x002fe2000f8ec0ff */
[----:B0-----:R-:W-:Y:S02]  /*0060*/  LOP3.LUT R5, R5, 0xffff, RZ, 0xc0, !PT ;  /* 0x0000ffff05057812 */ /* 0x001fe400078ec0ff */
[----:B--2---:R-:W-:-:S05]  /*0070*/  LOP3.LUT R0, R0, 0xffff, RZ, 0xc0, !PT ;  /* 0x0000ffff00007812 */ /* 0x004fca00078ec0ff */
[----:B------:R-:W-:-:S05]  /*0080*/  IMAD R5, R5, UR4, R0 ;  /* 0x0000000405057c24 */ /* 0x000fca000f8e0200 */
[----:B---3--:R-:W-:-:S13]  /*0090*/  ISETP.GE.AND P0, PT, R5, UR5, PT ;  /* 0x0000000505007c0c */ /* 0x008fda000bf06270 */
[----:B------:R-:W-:Y:S05]  /*00a0*/  @P0 EXIT ;  /* 0x000000000000094d */ /* 0x000fea0003800000 */
[----:B------:R-:W0:Y:S01]  /*00b0*/  LDC R11, c[0x0][0x370] ;  /* 0x0000dc00ff0b7b82 */ /* 0x000e220000000800 */
[--C-:B------:R-:W-:Y:S01]  /*00c0*/  IMAD.MOV.U32 R0, RZ, RZ, R5.reuse ;  /* 0x000000ffff007224 */ /* 0x100fe200078e0005 */
[--C-:B------:R-:W-:Y:S01]  /*00d0*/  SHF.R.S32.HI R14, RZ, 0x1f, R5.reuse ;  /* 0x0000001fff0e7819 */ /* 0x100fe20000011405 */
[----:B------:R-:W-:Y:S01]  /*00e0*/  IMAD.MOV.U32 R12, RZ, RZ, R5 ;  /* 0x000000ffff0c7224 */ /* 0x000fe200078e0005 */
[----:B------:R-:W1:Y:S04]  /*00f0*/  LDCU.64 UR6, c[0x0][0x358] ;  /* 0x00006b00ff0677ac */ /* 0x000e680008000a00 */
[----:B------:R-:W2:Y:S01]  /*0100*/  LDC.64 R2, c[0x0][0x390] ;  /* 0x0000e400ff027b82 */ /* 0x000ea20000000a00 */
[----:B0-----:R-:W-:-:S05]  /*0110*/  LOP3.LUT R11, R11, 0xffff, RZ, 0xc0, !PT ;  /* 0x0000ffff0b0b7812 */ /* 0x001fca00078ec0ff */
[----:B------:R-:W-:Y:S02]  /*0120*/  IMAD R11, R11, UR4, RZ ;  /* 0x000000040b0b7c24 */ /* 0x000fe4000f8e02ff */
[----:B-12---:R-:W-:-:S07]  /*0130*/  IMAD.WIDE R2, R5, 0x8, R2 ;  /* 0x0000000805027825 */ /* 0x006fce00078e0202 */
.L_x_3:
[----:B------:R-:W0:Y:S01]  /*0140*/  LDC R13, c[0x0][0x388] ;  /* 0x0000e200ff0d7b82 */ /* 0x000e220000000800 */
[----:B------:R1:W-:Y:S01]  /*0150*/  STG.E.64 desc[UR6][R2.64], RZ ;  /* 0x000000ff02007986 */ /* 0x0003e2000c101b06 */
[----:B------:R-:W-:Y:S01]  /*0160*/  BSSY.RECONVERGENT B0, `(.L_x_0) ;  /* 0x0000014000007945 */ /* 0x000fe20003800200 */
[----:B0-----:R-:W-:-:S13]  /*0170*/  ISETP.GE.AND P0, PT, R0, R13, PT ;  /* 0x0000000d0000720c */ /* 0x001fda0003f06270 */
[----:B-1----:R-:W-:Y:S05]  /*0180*/  @P0 BRA `(.L_x_1) ;  /* 0x0000000000440947 */ /* 0x002fea0003800000 */
[----:B------:R-:W0:Y:S01]  /*0190*/  LDC.64 R4, c[0x0][0x380] ;  /* 0x0000e000ff047b82 */ /* 0x000e220000000a00 */
[----:B------:R-:W-:Y:S01]  /*01a0*/  SHF.L.U32 R7, R14, 0x3, RZ ;  /* 0x000000030e077819 */ /* 0x000fe200000006ff */
[----:B------:R-:W-:-:S06]  /*01b0*/  IMAD.MOV.U32 R10, RZ, RZ, R0 ;  /* 0x000000ffff0a7224 */ /* 0x000fcc00078e0000 */
[----:B------:R-:W1:Y:S01]  /*01c0*/  LDC R15, c[0x0][0x398] ;  /* 0x0000e600ff0f7b82 */ /* 0x000e620000000800 */
[----:B0-----:R-:W-:-:S04]  /*01d0*/  IMAD.WIDE.U32 R4, R12, 0x8, R4 ;  /* 0x000000080c047825 */ /* 0x001fc800078e0004 */
[----:B------:R-:W-:Y:S01]  /*01e0*/  IMAD.IADD R7, R5, 0x1, R7 ;  /* 0x0000000105077824 */ /* 0x000fe200078e0207 */
[----:B------:R-:W-:Y:S02]  /*01f0*/  MOV R6, R4 ;  /* 0x0000000400067202 */ /* 0x000fe40000000f00 */
[----:B------:R-:W-:-:S07]  /*0200*/  CS2R R4, SRZ ;  /* 0x0000000000047805 */ /* 0x000fce000001ff00 */
.L_x_2:
[----:B------:R-:W-:Y:S01]  /*0210*/  MOV R8, R6 ;  /* 0x0000000600087202 */ /* 0x000fe20000000f00 */
[----:B------:R-:W-:-:S05]  /*0220*/  IMAD.MOV.U32 R9, RZ, RZ, R7 ;  /* 0x000000ffff097224 */ /* 0x000fca00078e0007 */
[----:B------:R-:W2:Y:S01]  /*0230*/  LDG.E.64 R6, desc[UR6][R8.64] ;  /* 0x0000000608067981 */ /* 0x000ea2000c1e1b00 */
[----:B-1----:R-:W-:-:S04]  /*0240*/  IADD3 R10, PT, PT, R10, R15, RZ ;  /* 0x0000000f0a0a7210 */ /* 0x002fc80007ffe0ff */
[----:B------:R-:W-:Y:S01]  /*0250*/  ISETP.GE.AND P0, PT, R10, R13, PT ;  /* 0x0000000d0a00720c */ /* 0x000fe20003f06270 */
[----:B0-2---:R-:W-:Y:S01]  /*0260*/  DADD R4, R6, R4 ;  /* 0x0000000006047229 */ /* 0x005fe20000000004 */
[----:B------:R-:W-:-:S06]  /*0270*/  IMAD.WIDE R6, R15, 0x8, R8 ;  /* 0x000000080f067825 */ /* 0x000fcc00078e0208 */
[----:B------:R0:W-:Y:S05]  /*0280*/  STG.E.64 desc[UR6][R2.64], R4 ;  /* 0x0000000402007986 */ /* 0x0001ea000c101b06 */
[----:B------:R-:W-:Y:S05]  /*0290*/  @!P0 BRA `(.L_x_2) ;  /* 0xfffffffc00dc8947 */ /* 0x000fea000383ffff */
.L_x_1:
[----:B------:R-:W-:Y:S05]  /*02a0*/  BSYNC.RECONVERGENT B0 ;  /* 0x0000000000007941 */ /* 0x000fea0003800200 */
.L_x_0:
[----:B------:R-:W1:Y:S01]  /*02b0*/  LDCU UR4, c[0x0][0x398] ;  /* 0x00007300ff0477ac */ /* 0x000e620008000800 */
[C---:B------:R-:W-:Y:S01]  /*02c0*/  IMAD.IADD R0, R11.reuse, 0x1, R0 ;  /* 0x000000010b007824 */ /* 0x040fe200078e0200 */
[C---:B------:R-:W-:Y:S01]  /*02d0*/  IADD3 R12, P1, PT, R11.reuse, R12, RZ ;  /* 0x0000000c0b0c7210 */ /* 0x040fe20007f3e0ff */
[----:B0-----:R-:W-:-:S03]  /*02e0*/  IMAD.WIDE.U32 R2, R11, 0x8, R2 ;  /* 0x000000080b027825 */ /* 0x001fc600078e0002 */
[----:B------:R-:W-:Y:S02]  /*02f0*/  IADD3.X R14, PT, PT, RZ, R14, RZ, P1, !PT ;  /* 0x0000000eff0e7210 */ /* 0x000fe40000ffe4ff */
[----:B-1----:R-:W-:-:S13]  /*0300*/  ISETP.GE.AND P0, PT, R0, UR4, PT ;  /* 0x0000000400007c0c */ /* 0x002fda000bf06270 */
[----:B------:R-:W-:Y:S05]  /*0310*/  @!P0 BRA `(.L_x_3) ;  /* 0xfffffffc00888947 */ /* 0x000fea000383ffff */
[----:B------:R-:W-:Y:S05]  /*0320*/  EXIT ;  /* 0x000000000000794d */ /* 0x000fea0003800000 */
.L_x_4:
[----:B------:R-:W-:-:S00]  /*0330*/  BRA `(.L_x_4) ;  /* 0xfffffffc00fc7947 */ /* 0x000fc0000383ffff */
[----:B------:R-:W-:-:S00]  /*0340*/  NOP ;  /* 0x0000000000007918 */ /* 0x000fc00000000000 */
        /* <DEDUP_REMOVED lines=11> */
.L_x_28:


//--------------------- .text.Max                 --------------------------
	.section	.text.Max,"ax",@progbits
	.align	128
.text.Max:
        .type           Max,@function
        .size           Max,(.L_x_29 - Max)
        .other          Max,@"STO_CUDA_ENTRY STV_DEFAULT"
Max:
        /* <DEDUP_REMOVED lines=17> */
[----:B------:R-:W3:Y:S01]  /*0110*/  LDCU UR5, c[0x0][0x388] ;  /* 0x00007100ff0577ac */ /* 0x000ee20008000800 */
[----:B0-----:R-:W-:-:S05]  /*0120*/  LOP3.LUT R13, R13, 0xffff, RZ, 0xc0, !PT ;  /* 0x0000ffff0d0d7812 */ /* 0x001fca00078ec0ff */
[----:B------:R-:W-:Y:S02]  /*0130*/  IMAD R13, R13, UR4, RZ ;  /* 0x000000040d0d7c24 */ /* 0x000fe4000f8e02ff */
[----:B-123--:R-:W-:-:S07]  /*0140*/  IMAD.WIDE R2, R5, 0x8, R2 ;  /* 0x0000000805027825 */ /* 0x00efce00078e0202 */
.L_x_8:
[----:B------:R-:W0:Y:S01]  /*0150*/  LDCU UR4, c[0x0][0x388] ;  /* 0x00007100ff0477ac */ /* 0x000e220008000800 */
[----:B------:R1:W-:Y:S01]  /*0160*/  STG.E.64 desc[UR6][R2.64], RZ ;  /* 0x000000ff02007986 */ /* 0x0003e2000c101b06 */
[----:B------:R-:W-:Y:S01]  /*0170*/  BSSY.RECONVERGENT B0, `(.L_x_5) ;  /* 0x0000016000007945 */ /* 0x000fe20003800200 */
[----:B0-----:R-:W-:-:S13]  /*0180*/  ISETP.GE.AND P0, PT, R0, UR4, PT ;  /* 0x0000000400007c0c */ /* 0x001fda000bf06270 */
        /* <DEDUP_REMOVED lines=9> */
.L_x_7:
[----:B------:R-:W-:Y:S01]  /*0220*/  MOV R8, R6 ;  /* 0x0000000600087202 */ /* 0x000fe20000000f00 */
[----:B------:R-:W-:-:S05]  /*0230*/  IMAD.MOV.U32 R9, RZ, RZ, R7 ;  /* 0x000000ffff097224 */ /* 0x000fca00078e0007 */
[----:B0-----:R-:W2:Y:S01]  /*0240*/  LDG.E.64 R10, desc[UR6][R8.64] ;  /* 0x00000006080a7981 */ /* 0x001ea2000c1e1b00 */
[----:B-1----:R-:W-:Y:S01]  /*0250*/  IADD3 R12, PT, PT, R12, R15, RZ ;  /* 0x0000000f0c0c7210 */ /* 0x002fe20007ffe0ff */
[----:B------:R-:W-:-:S03]  /*0260*/  IMAD.WIDE R6, R15, 0x8, R8 ;  /* 0x000000080f067825 */ /* 0x000fc600078e0208 */
[----:B------:R-:W-:Y:S01]  /*0270*/  ISETP.GE.AND P1, PT, R12, UR5, PT ;  /* 0x000000050c007c0c */ /* 0x000fe2000bf26270 */
[----:B--2---:R-:W-:-:S14]  /*0280*/  DSETP.GEU.AND P0, PT, R4, R10, PT ;  /* 0x0000000a0400722a */ /* 0x004fdc0003f0e000 */
[----:B------:R0:W-:Y:S01]  /*0290*/  @!P0 STG.E.64 desc[UR6][R2.64], R10 ;  /* 0x0000000a02008986 */ /* 0x0001e2000c101b06 */
[----:B------:R-:W-:Y:S01]  /*02a0*/  @!P0 IMAD.MOV.U32 R4, RZ, RZ, R10 ;  /* 0x000000ffff048224 */ /* 0x000fe200078e000a */
[----:B------:R-:W-:Y:S01]  /*02b0*/  @!P0 MOV R5, R11 ;  /* 0x0000000b00058202 */ /* 0x000fe20000000f00 */
[----:B------:R-:W-:Y:S06]  /*02c0*/  @!P1 BRA `(.L_x_7) ;  /* 0xfffffffc00d49947 */ /* 0x000fec000383ffff */
.L_x_6:
[----:B------:R-:W-:Y:S05]  /*02d0*/  BSYNC.RECONVERGENT B0 ;  /* 0x0000000000007941 */ /* 0x000fea0003800200 */
.L_x_5:
        /* <DEDUP_REMOVED lines=8> */
.L_x_9:
        /* <DEDUP_REMOVED lines=10> */
.L_x_29:


//--------------------- .text.Delta               --------------------------
	.section	.text.Delta,"ax",@progbits
	.align	128
.text.Delta:
        .type           Delta,@function
        .size           Delta,(.L_x_30 - Delta)
        .other          Delta,@"STO_CUDA_ENTRY STV_DEFAULT"
Delta:
        /* <DEDUP_REMOVED lines=12> */
[----:B------:R-:W-:Y:S01]  /*00c0*/  MOV R0, R9 ;  /* 0x0000000900007202 */ /* 0x000fe20000000f00 */
[----:B------:R-:W1:Y:S06]  /*00d0*/  LDCU.64 UR6, c[0x0][0x358] ;  /* 0x00006b00ff0677ac */ /* 0x000e6c0008000a00 */
[----:B------:R-:W2:Y:S08]  /*00e0*/  LDC.64 R2, c[0x0][0x390] ;  /* 0x0000e400ff027b82 */ /* 0x000eb00000000a00 */
[----:B------:R-:W3:Y:S08]  /*00f0*/  LDC.64 R4, c[0x0][0x380] ;  /* 0x0000e000ff047b82 */ /* 0x000ef00000000a00 */
[----:B------:R-:W4:Y:S01]  /*0100*/  LDC.64 R6, c[0x0][0x3a0] ;  /* 0x0000e800ff067b82 */ /* 0x000f220000000a00 */
[----:B0-----:R-:W-:-:S05]  /*0110*/  LOP3.LUT R13, R13, 0xffff, RZ, 0xc0, !PT ;  /* 0x0000ffff0d0d7812 */ /* 0x001fca00078ec0ff */
[----:B------:R-:W-:Y:S02]  /*0120*/  IMAD R13, R13, UR4, RZ ;  /* 0x000000040d0d7c24 */ /* 0x000fe4000f8e02ff */
[----:B--2---:R-:W-:-:S04]  /*0130*/  IMAD.WIDE R2, R9, 0x8, R2 ;  /* 0x0000000809027825 */ /* 0x004fc800078e0202 */
[----:B---3--:R-:W-:-:S04]  /*0140*/  IMAD.WIDE R4, R9, 0x8, R4 ;  /* 0x0000000809047825 */ /* 0x008fc800078e0204 */
[----:B-1--4-:R-:W-:-:S07]  /*0150*/  IMAD.WIDE R6, R9, 0x8, R6 ;  /* 0x0000000809067825 */ /* 0x012fce00078e0206 */
.L_x_10:
[----:B------:R0:W2:Y:S04]  /*0160*/  LDG.E.64 R8, desc[UR6][R2.64] ;  /* 0x0000000602087981 */ /* 0x0000a8000c1e1b00 */
[----:B------:R1:W2:Y:S01]  /*0170*/  LDG.E.64 R10, desc[UR6][R4.64] ;  /* 0x00000006040a7981 */ /* 0x0002a2000c1e1b00 */
[----:B------:R-:W-:-:S04]  /*0180*/  IADD3 R0, PT, PT, R13, R0, RZ ;  /* 0x000000000d007210 */ /* 0x000fc80007ffe0ff */
[----:B------:R-:W-:Y:S01]  /*0190*/  ISETP.GE.AND P0, PT, R0, UR5, PT ;  /* 0x0000000500007c0c */ /* 0x000fe2000bf06270 */
[----:B0-----:R-:W-:-:S04]  /*01a0*/  IMAD.WIDE.U32 R2, R13, 0x8, R2 ;  /* 0x000000080d027825 */ /* 0x001fc800078e0002 */
[----:B-1----:R-:W-:Y:S01]  /*01b0*/  IMAD.WIDE.U32 R4, R13, 0x8, R4 ;  /* 0x000000080d047825 */ /* 0x002fe200078e0004 */
[----:B--2---:R-:W-:-:S08]  /*01c0*/  DADD R10, -R8, R10 ;  /* 0x00000000080a7229 */ /* 0x004fd0000000010a */
[----:B------:R-:W-:-:S08]  /*01d0*/  DMUL R10, R8, R10 ;  /* 0x0000000a080a7228 */ /* 0x000fd00000000000 */
[----:B------:R-:W-:-:S07]  /*01e0*/  DMUL R10, R10, R10 ;  /* 0x0000000a0a0a7228 */ /* 0x000fce0000000000 */
[----:B------:R0:W-:Y:S02]  /*01f0*/  STG.E.64 desc[UR6][R6.64], R10 ;  /* 0x0000000a06007986 */ /* 0x0001e4000c101b06 */
[----:B0-----:R-:W-:Y:S01]  /*0200*/  IMAD.WIDE.U32 R6, R13, 0x8, R6 ;  /* 0x000000080d067825 */ /* 0x001fe200078e0006 */
[----:B------:R-:W-:Y:S06]  /*0210*/  @!P0 BRA `(.L_x_10) ;  /* 0xfffffffc00d08947 */ /* 0x000fec000383ffff */
[----:B------:R-:W-:Y:S05]  /*0220*/  EXIT ;  /* 0x000000000000794d */ /* 0x000fea0003800000 */
.L_x_11:
        /* <DEDUP_REMOVED lines=13> */
.L_x_30:


//--------------------- .text.Square              --------------------------
	.section	.text.Square,"ax",@progbits
	.align	128
.text.Square:
        .type           Square,@function
        .size           Square,(.L_x_31 - Square)
        .other          Square,@"STO_CUDA_ENTRY STV_DEFAULT"
Square:
        /* <DEDUP_REMOVED lines=15> */
[----:B------:R-:W3:Y:S01]  /*00f0*/  LDC.64 R4, c[0x0][0x3a0] ;  /* 0x0000e800ff047b82 */ /* 0x000ee20000000a00 */
[----:B0-----:R-:W-:-:S05]  /*0100*/  LOP3.LUT R9, R9, 0xffff, RZ, 0xc0, !PT ;  /* 0x0000ffff09097812 */ /* 0x001fca00078ec0ff */
[----:B------:R-:W-:Y:S02]  /*0110*/  IMAD R9, R9, UR4, RZ ;  /* 0x0000000409097c24 */ /* 0x000fe4000f8e02ff */
[----:B--2---:R-:W-:-:S04]  /*0120*/  IMAD.WIDE R2, R7, 0x8, R2 ;  /* 0x0000000807027825 */ /* 0x004fc800078e0202 */
[----:B-1-3--:R-:W-:-:S07]  /*0130*/  IMAD.WIDE R4, R7, 0x8, R4 ;  /* 0x0000000807047825 */ /* 0x00afce00078e0204 */
.L_x_12:
[----:B------:R0:W2:Y:S01]  /*0140*/  LDG.E.64 R6, desc[UR6][R2.64] ;  /* 0x0000000602067981 */ /* 0x0000a2000c1e1b00 */
[----:B------:R-:W-:-:S04]  /*0150*/  IADD3 R0, PT, PT, R9, R0, RZ ;  /* 0x0000000009007210 */ /* 0x000fc80007ffe0ff */
[----:B------:R-:W-:Y:S01]  /*0160*/  ISETP.GE.AND P0, PT, R0, UR5, PT ;  /* 0x0000000500007c0c */ /* 0x000fe2000bf06270 */
[----:B0-----:R-:W-:Y:S01]  /*0170*/  IMAD.WIDE.U32 R2, R9, 0x8, R2 ;  /* 0x0000000809027825 */ /* 0x001fe200078e0002 */
[----:B--2---:R-:W-:-:S07]  /*0180*/  DMUL R6, R6, R6 ;  /* 0x0000000606067228 */ /* 0x004fce0000000000 */
[----:B------:R0:W-:Y:S02]  /*0190*/  STG.E.64 desc[UR6][R4.64], R6 ;  /* 0x0000000604007986 */ /* 0x0001e4000c101b06 */
[----:B0-----:R-:W-:Y:S02]  /*01a0*/  IMAD.WIDE.U32 R4, R9, 0x8, R4 ;  /* 0x0000000809047825 */ /* 0x001fe400078e0004 */
[----:B------:R-:W-:Y:S05]  /*01b0*/  @!P0 BRA `(.L_x_12) ;  /* 0xfffffffc00e08947 */ /* 0x000fea000383ffff */
[----:B------:R-:W-:Y:S05]  /*01c0*/  EXIT ;  /* 0x000000000000794d */ /* 0x000fea0003800000 */
.L_x_13:
        /* <DEDUP_REMOVED lines=11> */
.L_x_31:


//--------------------- .text.Copy                --------------------------
	.section	.text.Copy,"ax",@progbits
	.align	128
.text.Copy:
        .type           Copy,@function
        .size           Copy,(.L_x_32 - Copy)
        .other          Copy,@"STO_CUDA_ENTRY STV_DEFAULT"
Copy:
        /* <DEDUP_REMOVED lines=20> */
.L_x_14:
[----:B------:R0:W2:Y:S01]  /*0140*/  LDG.E.64 R6, desc[UR6][R2.64] ;  /* 0x0000000602067981 */ /* 0x0000a2000c1e1b00 */
[----:B------:R-:W-:-:S04]  /*0150*/  IADD3 R0, PT, PT, R9, R0, RZ ;  /* 0x0000000009007210 */ /* 0x000fc80007ffe0ff */
[----:B------:R-:W-:Y:S01]  /*0160*/  ISETP.GE.AND P0, PT, R0, UR5, PT ;  /* 0x0000000500007c0c */ /* 0x000fe2000bf06270 */
[C---:B0-----:R-:W-:Y:S01]  /*0170*/  IMAD.WIDE.U32 R2, R9.reuse, 0x8, R2 ;  /* 0x0000000809027825 */ /* 0x041fe200078e0002 */
[----:B--2---:R0:W-:Y:S03]  /*0180*/  STG.E.64 desc[UR6][R4.64], R6 ;  /* 0x0000000604007986 */ /* 0x0041e6000c101b06 */
[----:B0-----:R-:W-:-:S08]  /*0190*/  IMAD.WIDE.U32 R4, R9, 0x8, R4 ;  /* 0x0000000809047825 */ /* 0x001fd000078e0004 */
[----:B------:R-:W-:Y:S05]  /*01a0*/  @!P0 BRA `(.L_x_14) ;  /* 0xfffffffc00e48947 */ /* 0x000fea000383ffff */
[----:B------:R-:W-:Y:S05]  /*01b0*/  EXIT ;  /* 0x000000000000794d */ /* 0x000fea0003800000 */
.L_x_15:
        /* <DEDUP_REMOVED lines=12> */
.L_x_32:


//--------------------- .text.LaplaceSolver       --------------------------
	.section	.text.LaplaceSolver,"ax",@progbits
	.align	128
.text.LaplaceSolver:
        .type           LaplaceSolver,@function
        .size           LaplaceSolver,(.L_x_33 - LaplaceSolver)
        .other          LaplaceSolver,@"STO_CUDA_ENTRY STV_DEFAULT"
LaplaceSolver:
[----:B------:R-:W-:Y:S08]  /*0000*/  LDC R1, c[0x0][0x37c] ;  /* 0x0000df00ff017b82 */ /* 0x000ff00000000800 */
[----:B------:R-:W0:Y:S01]  /*0010*/  LDC R11, c[0x0][0x3a8] ;  /* 0x0000ea00ff0b7b82 */ /* 0x000e220000000800 */
[----:B------:R-:W1:Y:S07]  /*0020*/  LDCU.64 UR6, c[0x0][0x358] ;  /* 0x00006b00ff0677ac */ /* 0x000e6e0008000a00 */
[----:B------:R-:W0:Y:S02]  /*0030*/  LDC.64 R6, c[0x0][0x3c0] ;  /* 0x0000f000ff067b82 */ /* 0x000e240000000a00 */
[----:B0-----:R-:W-:-:S05]  /*0040*/  IMAD.WIDE R6, R11, 0x4, R6 ;  /* 0x000000040b067825 */ /* 0x001fca00078e0206 */
[----:B-1----:R-:W2:Y:S01]  /*0050*/  LDG.E R3, desc[UR6][R6.64] ;  /* 0x0000000606037981 */ /* 0x002ea2000c1e1900 */
[----:B------:R-:W0:Y:S01]  /*0060*/  LDCU UR5, c[0x0][0x360] ;  /* 0x00006c00ff0577ac */ /* 0x000e220008000800 */
[----:B------:R-:W1:Y:S01]  /*0070*/  S2R R5, SR_CTAID.X ;  /* 0x0000000000057919 */ /* 0x000e620000002500 */
[----:B------:R-:W3:Y:S01]  /*0080*/  S2R R0, SR_TID.X ;  /* 0x0000000000007919 */ /* 0x000ee20000002100 */
[----:B0-----:R-:W-:Y:S01]  /*0090*/  ULOP3.LUT UR5, UR5, 0xffff, URZ, 0xc0, !UPT ;  /* 0x0000ffff05057892 */ /* 0x001fe2000f8ec0ff */
[----:B-1----:R-:W-:Y:S02]  /*00a0*/  LOP3.LUT R5, R5, 0xffff, RZ, 0xc0, !PT ;  /* 0x0000ffff05057812 */ /* 0x002fe400078ec0ff */
[----:B---3--:R-:W-:-:S05]  /*00b0*/  LOP3.LUT R0, R0, 0xffff, RZ, 0xc0, !PT ;  /* 0x0000ffff00007812 */ /* 0x008fca00078ec0ff */
[----:B------:R-:W-:-:S05]  /*00c0*/  IMAD R0, R5, UR5, R0 ;  /* 0x0000000505007c24 */ /* 0x000fca000f8e0200 */
[----:B--2---:R-:W-:-:S13]  /*00d0*/  ISETP.GT.AND P0, PT, R3, R0, PT ;  /* 0x000000000300720c */ /* 0x004fda0003f04270 */
[----:B------:R-:W-:Y:S05]  /*00e0*/  @!P0 EXIT ;  /* 0x000000000000894d */ /* 0x000fea0003800000 */
[----:B------:R-:W0:Y:S01]  /*00f0*/  LDC.64 R8, c[0x0][0x3d0] ;  /* 0x0000f400ff087b82 */ /* 0x000e220000000a00 */
[----:B------:R-:W1:Y:S01]  /*0100*/  LDCU UR4, c[0x0][0x370] ;  /* 0x00006e00ff0477ac */ /* 0x000e620008000800 */
[----:B------:R-:W-:Y:S02]  /*0110*/  SHF.R.S32.HI R2, RZ, 0x1f, R11 ;  /* 0x0000001fff027819 */ /* 0x000fe4000001140b */
[----:B------:R-:W-:-:S03]  /*0120*/  ISETP.GT.AND P0, PT, R11, RZ, PT ;  /* 0x000000ff0b00720c */ /* 0x000fc60003f04270 */
[----:B------:R-:W-:Y:S01]  /*0130*/  IMAD.SHL.U32 R3, R2, 0x8, RZ ;  /* 0x0000000802037824 */ /* 0x000fe200078e00ff */
[----:B-1----:R-:W-:-:S04]  /*0140*/  ULOP3.LUT UR4, UR4, 0xffff, URZ, 0xc0, !UPT ;  /* 0x0000ffff04047892 */ /* 0x002fc8000f8ec0ff */
[----:B------:R-:W-:Y:S01]  /*0150*/  UIMAD UR5, UR5, UR4, URZ ;  /* 0x00000004050572a4 */ /* 0x000fe2000f8e02ff */
[----:B0-----:R-:W-:-:S04]  /*0160*/  IMAD.WIDE.U32 R8, R11, 0x8, R8 ;  /* 0x000000080b087825 */ /* 0x001fc800078e0008 */
[----:B------:R-:W-:-:S07]  /*0170*/  IMAD.IADD R3, R9, 0x1, R3 ;  /* 0x0000000109037824 */ /* 0x000fce00078e0203 */
.L_x_26:
[----:B------:R-:W-:Y:S04]  /*0180*/  BSSY.RECONVERGENT B0, `(.L_x_16) ;  /* 0x0000039000007945 */ /* 0x000fe80003800200 */
[----:B-1----:R-:W-:Y:S05]  /*0190*/  @!P0 BRA `(.L_x_17) ;  /* 0x0000000000d88947 */ /* 0x002fea0003800000 */
[----:B------:R-:W-:Y:S01]  /*01a0*/  MOV R4, R0 ;  /* 0x0000000000047202 */ /* 0x000fe20000000f00 */
[----:B------:R-:W-:Y:S01]  /*01b0*/  IMAD.MOV.U32 R2, RZ, RZ, RZ ;  /* 0x000000ffff027224 */ /* 0x000fe200078e00ff */
[----:B------:R-:W0:Y:S01]  /*01c0*/  LDCU UR12, c[0x0][0x3a8] ;  /* 0x00007500ff0c77ac */ /* 0x000e220008000800 */
[----:B------:R-:W1:Y:S01]  /*01d0*/  LDCU.64 UR10, c[0x0][0x3b0] ;  /* 0x00007600ff0a77ac */ /* 0x000e620008000a00 */
[----:B------:R-:W2:Y:S01]  /*01e0*/  LDCU.64 UR8, c[0x0][0x3a0] ;  /* 0x00007400ff0877ac */ /* 0x000ea20008000a00 */
[----:B------:R-:W-:-:S05]  /*01f0*/  UMOV UR4, URZ ;  /* 0x000000ff00047c82 */ /* 0x000fca0008000000 */
.L_x_18:
[----:B--2---:R-:W-:Y:S01]  /*0200*/  MOV R14, UR8 ;  /* 0x00000008000e7c02 */ /* 0x004fe20008000f00 */
[----:B------:R-:W-:-:S05]  /*0210*/  IMAD.U32 R15, RZ, RZ, UR9 ;  /* 0x00000009ff0f7e24 */ /* 0x000fca000f8e00ff */
[----:B------:R-:W2:Y:S01]  /*0220*/  LDG.E R13, desc[UR6][R14.64] ;  /* 0x000000060e0d7981 */ /* 0x000ea2000c1e1900 */
[----:B-1----:R-:W-:Y:S01]  /*0230*/  MOV R16, UR10 ;  /* 0x0000000a00107c02 */ /* 0x002fe20008000f00 */
[----:B------:R-:W-:-:S05]  /*0240*/  IMAD.U32 R17, RZ, RZ, UR11 ;  /* 0x0000000bff117e24 */ /* 0x000fca000f8e00ff */
[----:B------:R1:W3:Y:S01]  /*0250*/  LDG.E R5, desc[UR6][R16.64] ;  /* 0x0000000610057981 */ /* 0x0002e2000c1e1900 */
[----:B------:R-:W-:Y:S01]  /*0260*/  ISETP.GE.AND P2, PT, R4, RZ, PT ;  /* 0x000000ff0400720c */ /* 0x000fe20003f46270 */
[----:B------:R-:W-:Y:S02]  /*0270*/  UIADD3 UR8, UP0, UPT, UR8, 0x4, URZ ;  /* 0x0000000408087890 */ /* 0x000fe4000ff1e0ff */
[----:B------:R-:W-:Y:S02]  /*0280*/  UIADD3 UR4, UPT, UPT, UR4, 0x1, URZ ;  /* 0x0000000104047890 */ /* 0x000fe4000fffe0ff */
[----:B------:R-:W-:Y:S02]  /*0290*/  UIADD3.X UR9, UPT, UPT, URZ, UR9, URZ, UP0, !UPT ;  /* 0x00000009ff097290 */ /* 0x000fe400087fe4ff */
[----:B0-----:R-:W-:Y:S02]  /*02a0*/  UISETP.NE.AND UP0, UPT, UR4, UR12, UPT ;  /* 0x0000000c0400728c */ /* 0x001fe4000bf05270 */
[----:B------:R-:W-:-:S04]  /*02b0*/  UIADD3 UR10, UP1, UPT, UR10, 0x4, URZ ;  /* 0x000000040a0a7890 */ /* 0x000fc8000ff3e0ff */
[----:B------:R-:W-:Y:S01]  /*02c0*/  UIADD3.X UR11, UPT, UPT, URZ, UR11, URZ, UP1, !UPT ;  /* 0x0000000bff0b7290 */ /* 0x000fe20008ffe4ff */
[----:B--2---:R-:W-:-:S04]  /*02d0*/  IADD3 R13, PT, PT, R13, -0x2, RZ ;  /* 0xfffffffe0d0d7810 */ /* 0x004fc80007ffe0ff */
[-C--:B------:R-:W-:Y:S02]  /*02e0*/  IABS R19, R13.reuse ;  /* 0x0000000d00137213 */ /* 0x080fe40000000000 */
[----:B-1----:R-:W-:Y:S02]  /*02f0*/  IABS R16, R13 ;  /* 0x0000000d00107213 */ /* 0x002fe40000000000 */
[----:B------:R-:W0:Y:S08]  /*0300*/  I2F.RP R12, R19 ;  /* 0x00000013000c7306 */ /* 0x000e300000209400 */
[----:B0-----:R-:W0:Y:S02]  /*0310*/  MUFU.RCP R12, R12 ;  /* 0x0000000c000c7308 */ /* 0x001e240000001000 */
[----:B0-----:R-:W-:Y:S01]  /*0320*/  VIADD R10, R12, 0xffffffe ;  /* 0x0ffffffe0c0a7836 */ /* 0x001fe20000000000 */
[----:B------:R-:W-:-:S05]  /*0330*/  IADD3 R12, PT, PT, RZ, -R16, RZ ;  /* 0x80000010ff0c7210 */ /* 0x000fca0007ffe0ff */
[----:B------:R0:W1:Y:S02]  /*0340*/  F2I.FTZ.U32.TRUNC.NTZ R11, R10 ;  /* 0x0000000a000b7305 */ /* 0x000064000021f000 */
[----:B0-----:R-:W-:Y:S01]  /*0350*/  IMAD.MOV.U32 R10, RZ, RZ, RZ ;  /* 0x000000ffff0a7224 */ /* 0x001fe200078e00ff */
[----:B-1----:R-:W-:-:S05]  /*0360*/  IADD3 R14, PT, PT, RZ, -R11, RZ ;  /* 0x8000000bff0e7210 */ /* 0x002fca0007ffe0ff */
[----:B------:R-:W-:Y:S01]  /*0370*/  IMAD R15, R14, R19, RZ ;  /* 0x000000130e0f7224 */ /* 0x000fe200078e02ff */
[----:B------:R-:W-:Y:S02]  /*0380*/  IABS R14, R4 ;  /* 0x00000004000e7213 */ /* 0x000fe40000000000 */
[----:B------:R-:W-:Y:S01]  /*0390*/  LOP3.LUT R4, R4, R13, RZ, 0x3c, !PT ;  /* 0x0000000d04047212 */ /* 0x000fe200078e3cff */
[----:B------:R-:W-:-:S03]  /*03a0*/  IMAD.HI.U32 R11, R11, R15, R10 ;  /* 0x0000000f0b0b7227 */ /* 0x000fc600078e000a */
[----:B------:R-:W-:-:S03]  /*03b0*/  ISETP.GE.AND P3, PT, R4, RZ, PT ;  /* 0x000000ff0400720c */ /* 0x000fc60003f66270 */
[----:B------:R-:W-:-:S04]  /*03c0*/  IMAD.HI.U32 R11, R11, R14, RZ ;  /* 0x0000000e0b0b7227 */ /* 0x000fc800078e00ff */
[----:B------:R-:W-:-:S05]  /*03d0*/  IMAD R10, R11, R12, R14 ;  /* 0x0000000c0b0a7224 */ /* 0x000fca00078e020e */
[----:B------:R-:W-:-:S13]  /*03e0*/  ISETP.GT.U32.AND P4, PT, R19, R10, PT ;  /* 0x0000000a1300720c */ /* 0x000fda0003f84070 */
[----:B------:R-:W-:Y:S02]  /*03f0*/  @!P4 IMAD.IADD R10, R10, 0x1, -R19 ;  /* 0x000000010a0ac824 */ /* 0x000fe400078e0a13 */
[----:B------:R-:W-:Y:S01]  /*0400*/  @!P4 VIADD R11, R11, 0x1 ;  /* 0x000000010b0bc836 */ /* 0x000fe20000000000 */
[----:B------:R-:W-:Y:S02]  /*0410*/  ISETP.NE.AND P4, PT, R13, RZ, PT ;  /* 0x000000ff0d00720c */ /* 0x000fe40003f85270 */
[-C--:B------:R-:W-:Y:S02]  /*0420*/  ISETP.GT.U32.AND P5, PT, R19, R10.reuse, PT ;  /* 0x0000000a1300720c */ /* 0x080fe40003fa4070 */
[CC--:B------:R-:W-:Y:S02]  /*0430*/  IADD3 R15, PT, PT, R10.reuse, -R19.reuse, RZ ;  /* 0x800000130a0f7210 */ /* 0x0c0fe40007ffe0ff */
[----:B------:R-:W-:Y:S02]  /*0440*/  ISETP.GE.U32.AND P1, PT, R10, R19, PT ;  /* 0x000000130a00720c */ /* 0x000fe40003f26070 */
[----:B------:R-:W-:-:S02]  /*0450*/  SEL R10, R15, R10, !P5 ;  /* 0x0000000a0f0a7207 */ /* 0x000fc40006800000 */
[----:B------:R-:W-:-:S03]  /*0460*/  LOP3.LUT R13, RZ, R13, RZ, 0x33, !PT ;  /* 0x0000000dff0d7212 */ /* 0x000fc600078e33ff */
[----:B------:R-:W-:-:S05]  /*0470*/  @!P2 IMAD.MOV R10, RZ, RZ, -R10 ;  /* 0x000000ffff0aa224 */ /* 0x000fca00078e0a0a */
[----:B------:R-:W-:Y:S02]  /*0480*/  SEL R10, R13, R10, !P4 ;  /* 0x0000000a0d0a7207 */ /* 0x000fe40006000000 */
[----:B------:R-:W-:-:S03]  /*0490*/  @P1 IADD3 R11, PT, PT, R11, 0x1, RZ ;  /* 0x000000010b0b1810 */ /* 0x000fc60007ffe0ff */
[----:B------:R-:W-:Y:S01]  /*04a0*/  VIADD R10, R10, 0x1 ;  /* 0x000000010a0a7836 */ /* 0x000fe20000000000 */
[----:B------:R-:W-:-:S03]  /*04b0*/  @!P3 IADD3 R11, PT, PT, -R11, RZ, RZ ;  /* 0x000000ff0b0bb210 */ /* 0x000fc60007ffe1ff */
[----:B---3--:R-:W-:Y:S01]  /*04c0*/  IMAD R2, R5, R10, R2 ;  /* 0x0000000a05027224 */ /* 0x008fe200078e0202 */
[----:B------:R-:W-:Y:S01]  /*04d0*/  SEL R4, R13, R11, !P4 ;  /* 0x0000000b0d047207 */ /* 0x000fe20006000000 */
[----:B------:R-:W-:Y:S06]  /*04e0*/  BRA.U UP0, `(.L_x_18) ;  /* 0xfffffffd00447547 */ /* 0x000fec000b83ffff */
[----:B------:R-:W-:Y:S05]  /*04f0*/  BRA `(.L_x_19) ;  /* 0x0000000000047947 */ /* 0x000fea0003800000 */
.L_x_17:
[----:B------:R-:W-:-:S07]  /*0500*/  HFMA2 R2, -RZ, RZ, 0, 0 ;  /* 0x00000000ff027431 */ /* 0x000fce00000001ff */
.L_x_19:
[----:B------:R-:W-:Y:S05]  /*0510*/  BSYNC.RECONVERGENT B0 ;  /* 0x0000000000007941 */ /* 0x000fea0003800200 */
.L_x_16:
[----:B------:R-:W0:Y:S01]  /*0520*/  LDC.64 R10, c[0x0][0x380] ;  /* 0x0000e000ff0a7b82 */ /* 0x000e220000000a00 */
[----:B------:R-:W-:Y:S01]  /*0530*/  IMAD.MOV.U32 R14, RZ, RZ, R8 ;  /* 0x000000ffff0e7224 */ /* 0x000fe200078e0008 */
[----:B------:R-:W-:-:S05]  /*0540*/  MOV R15, R3 ;  /* 0x00000003000f7202 */ /* 0x000fca0000000f00 */
[----:B------:R-:W2:Y:S01]  /*0550*/  LDG.E.64 R12, desc[UR6][R14.64] ;  /* 0x000000060e0c7981 */ /* 0x000ea2000c1e1b00 */
[----:B0-----:R-:W-:-:S06]  /*0560*/  IMAD.WIDE R4, R2, 0x8, R10 ;  /* 0x0000000802047825 */ /* 0x001fcc00078e020a */
[----:B------:R-:W2:Y:S01]  /*0570*/  LDG.E.64 R4, desc[UR6][R4.64] ;  /* 0x0000000604047981 */ /* 0x000ea2000c1e1b00 */
[----:B------:R-:W-:Y:S01]  /*0580*/  BSSY.RECONVERGENT B0, `(.L_x_20) ;  /* 0x000007f000007945 */ /* 0x000fe20003800200 */
[----:B--2---:R-:W-:-:S03]  /*0590*/  DMUL R12, R12, R4 ;  /* 0x000000040c0c7228 */ /* 0x004fc60000000000 */
[----:B------:R-:W-:Y:S08]  /*05a0*/  @!P0 BRA `(.L_x_21) ;  /* 0x0000000400f08947 */ /* 0x000ff00003800000 */
[----:B------:R-:W0:Y:S01]  /*05b0*/  LDCU UR9, c[0x0][0x3a8] ;  /* 0x00007500ff0977ac */ /* 0x000e220008000800 */
[----:B------:R-:W1:Y:S01]  /*05c0*/  LDC R27, c[0x0][0x3d4] ;  /* 0x0000f500ff1b7b82 */ /* 0x000e620000000800 */
[----:B------:R-:W2:Y:S01]  /*05d0*/  LDCU UR4, c[0x0][0x3d0] ;  /* 0x00007a00ff0477ac */ /* 0x000ea20008000800 */
[----:B------:R-:W3:Y:S06]  /*05e0*/  LDCU UR8, c[0x0][0x3b0] ;  /* 0x00007600ff0877ac */ /* 0x000eec0008000800 */
[----:B------:R-:W4:Y:S01]  /*05f0*/  LDC R5, c[0x0][0x3b4] ;  /* 0x0000ed00ff057b82 */ /* 0x000f220000000800 */
[----:B0-----:R-:W-:Y:S01]  /*0600*/  UISETP.GT.AND UP0, UPT, UR9, URZ, UPT ;  /* 0x000000ff0900728c */ /* 0x001fe2000bf04270 */
[----:B--2---:R-:W-:Y:S01]  /*0610*/  IMAD.U32 R4, RZ, RZ, UR4 ;  /* 0x00000004ff047e24 */ /* 0x004fe2000f8e00ff */
[----:B------:R-:W-:-:S04]  /*0620*/  UMOV UR4, URZ ;  /* 0x000000ff00047c82 */ /* 0x000fc80008000000 */
[----:B------:R-:W-:Y:S02]  /*0630*/  PLOP3.LUT P0, PT, PT, PT, UP0, 0x80, 0x8 ;  /* 0x000000000008781c */ /* 0x000fe40003f0f008 */
[----:B---3--:R-:W-:-:S11]  /*0640*/  MOV R26, UR8 ;  /* 0x00000008001a7c02 */ /* 0x008fd60008000f00 */
[----:B------:R-:W-:Y:S05]  /*0650*/  @!P0 BRA `(.L_x_22) ;  /* 0x0000000400708947 */ /* 0x000fea0003800000 */
[----:B------:R-:W-:Y:S02]  /*0660*/  UIADD3 UR8, UPT, UPT, -UR4, UR9, URZ ;  /* 0x0000000904087290 */ /* 0x000fe4000fffe1ff */
[----:B------:R-:W-:Y:S02]  /*0670*/  UPLOP3.LUT UP0, UPT, UPT, UPT, UPT, 0x80, 0x8 ;  /* 0x000000000008789c */ /* 0x000fe40003f0f070 */
[----:B------:R-:W-:-:S09]  /*0680*/  UISETP.GT.AND UP1, UPT, UR8, 0x3, UPT ;  /* 0x000000030800788c */ /* 0x000fd2000bf24270 */
[----:B------:R-:W-:Y:S05]  /*0690*/  BRA.U !UP1, `(.L_x_23) ;  /* 0x0000000109d47547 */ /* 0x000fea000b800000 */
[----:B------:R-:W-:Y:S02]  /*06a0*/  UIADD3 UR8, UPT, UPT, UR9, -0x3, URZ ;  /* 0xfffffffd09087890 */ /* 0x000fe4000fffe0ff */
[----:B------:R-:W-:-:S11]  /*06b0*/  UPLOP3.LUT UP0, UPT, UPT, UPT, UPT, 0x40, 0x4 ;  /* 0x000000000004789c */ /* 0x000fd60003f0e870 */
.L_x_24:
[----:B------:R-:W-:Y:S01]  /*06c0*/  IMAD.MOV.U32 R14, RZ, RZ, R26 ;  /* 0x000000ffff0e7224 */ /* 0x000fe200078e001a */
[----:B----4-:R-:W-:-:S05]  /*06d0*/  MOV R15, R5 ;  /* 0x00000005000f7202 */ /* 0x010fca0000000f00 */
[----:B------:R-:W2:Y:S04]  /*06e0*/  LDG.E R5, desc[UR6][R14.64] ;  /* 0x000000060e057981 */ /* 0x000ea8000c1e1900 */
[----:B------:R-:W3:Y:S01]  /*06f0*/  LDG.E R29, desc[UR6][R14.64+0x8] ;  /* 0x000008060e1d7981 */ /* 0x000ee2000c1e1900 */
[C---:B--2---:R-:W-:Y:S01]  /*0700*/  IADD3 R25, PT, PT, -R5.reuse, R2, RZ ;  /* 0x0000000205197210 */ /* 0x044fe20007ffe1ff */
[----:B------:R-:W-:Y:S02]  /*0710*/  IMAD.IADD R17, R5, 0x1, R2 ;  /* 0x0000000105117824 */ /* 0x000fe400078e0202 */
[----:B------:R-:W2:Y:S02]  /*0720*/  LDG.E R5, desc[UR6][R14.64+0x4] ;  /* 0x000004060e057981 */ /* 0x000ea4000c1e1900 */
[----:B------:R-:W-:-:S04]  /*0730*/  IMAD.WIDE R16, R17, 0x8, R10 ;  /* 0x0000000811107825 */ /* 0x000fc800078e020a */
[----:B------:R-:W-:Y:S01]  /*0740*/  IMAD.WIDE R24, R25, 0x8, R10 ;  /* 0x0000000819187825 */ /* 0x000fe200078e020a */
[----:B------:R0:W4:Y:S04]  /*0750*/  LDG.E.64 R18, desc[UR6][R16.64] ;  /* 0x0000000610127981 */ /* 0x000128000c1e1b00 */
[----:B------:R-:W4:Y:S01]  /*0760*/  LDG.E.64 R22, desc[UR6][R24.64] ;  /* 0x0000000618167981 */ /* 0x000f22000c1e1b00 */
[----:B0-----:R-:W-:Y:S01]  /*0770*/  IMAD.MOV.U32 R16, RZ, RZ, R4 ;  /* 0x000000ffff107224 */ /* 0x001fe200078e0004 */
[----:B-1----:R-:W-:-:S05]  /*0780*/  MOV R17, R27 ;  /* 0x0000001b00117202 */ /* 0x002fca0000000f00 */
[----:B------:R-:W5:Y:S04]  /*0790*/  LDG.E.64 R20, desc[UR6][R16.64] ;  /* 0x0000000610147981 */ /* 0x000f68000c1e1b00 */
[----:B------:R-:W3:Y:S01]  /*07a0*/  LDG.E.64 R24, desc[UR6][R16.64+0x8] ;  /* 0x0000080610187981 */ /* 0x000ee2000c1e1b00 */
[C---:B--2---:R-:W-:Y:S01]  /*07b0*/  IMAD.IADD R27, R5.reuse, 0x1, R2 ;  /* 0x00000001051b7824 */ /* 0x044fe200078e0202 */
[----:B------:R-:W-:-:S05]  /*07c0*/  IADD3 R5, PT, PT, -R5, R2, RZ ;  /* 0x0000000205057210 */ /* 0x000fca0007ffe1ff */
[----:B------:R-:W-:Y:S01]  /*07d0*/  IMAD.WIDE R4, R5, 0x8, R10 ;  /* 0x0000000805047825 */ /* 0x000fe200078e020a */
[----:B----4-:R-:W-:-:S05]  /*07e0*/  DADD R22, R18, R22 ;  /* 0x0000000012167229 */ /* 0x010fca0000000016 */
[----:B------:R-:W2:Y:S01]  /*07f0*/  LDG.E.64 R4, desc[UR6][R4.64] ;  /* 0x0000000604047981 */ /* 0x000ea2000c1e1b00 */
[----:B------:R-:W-:-:S03]  /*0800*/  IMAD.WIDE R18, R27, 0x8, R10 ;  /* 0x000000081b127825 */ /* 0x000fc600078e020a */
[----:B------:R-:W4:Y:S04]  /*0810*/  LDG.E R27, desc[UR6][R14.64+0xc] ;  /* 0x00000c060e1b7981 */ /* 0x000f28000c1e1900 */
[----:B------:R-:W2:Y:S01]  /*0820*/  LDG.E.64 R18, desc[UR6][R18.64] ;  /* 0x0000000612127981 */ /* 0x000ea2000c1e1b00 */
[----:B-----5:R-:W-:Y:S01]  /*0830*/  DFMA R20, R20, R22, R12 ;  /* 0x000000161414722b */ /* 0x020fe2000000000c */
[C---:B---3--:R-:W-:Y:S01]  /*0840*/  IADD3 R13, PT, PT, -R29.reuse, R2, RZ ;  /* 0x000000021d0d7210 */ /* 0x048fe20007ffe1ff */
[----:B------:R-:W-:-:S04]  /*0850*/  IMAD.IADD R23, R29, 0x1, R2 ;  /* 0x000000011d177824 */ /* 0x000fc800078e0202 */
[----:B------:R-:W-:-:S04]  /*0860*/  IMAD.WIDE R22, R23, 0x8, R10 ;  /* 0x0000000817167825 */ /* 0x000fc800078e020a */
[----:B------:R-:W-:Y:S02]  /*0870*/  IMAD.WIDE R12, R13, 0x8, R10 ;  /* 0x000000080d0c7825 */ /* 0x000fe400078e020a */
[----:B------:R-:W3:Y:S04]  /*0880*/  LDG.E.64 R22, desc[UR6][R22.64] ;  /* 0x0000000616167981 */ /* 0x000ee8000c1e1b00 */
[----:B------:R-:W3:Y:S01]  /*0890*/  LDG.E.64 R12, desc[UR6][R12.64] ;  /* 0x000000060c0c7981 */ /* 0x000ee2000c1e1b00 */
[C---:B----4-:R-:W-:Y:S01]  /*08a0*/  IMAD.IADD R29, R27.reuse, 0x1, R2 ;  /* 0x000000011b1d7824 */ /* 0x050fe200078e0202 */
[----:B--2---:R-:W-:Y:S01]  /*08b0*/  DADD R18, R18, R4 ;  /* 0x0000000012127229 */ /* 0x004fe20000000004 */
[----:B------:R-:W-:Y:S02]  /*08c0*/  IADD3 R27, PT, PT, -R27, R2, RZ ;  /* 0x000000021b1b7210 */ /* 0x000fe40007ffe1ff */
[----:B------:R-:W-:-:S05]  /*08d0*/  IMAD.WIDE R28, R29, 0x8, R10 ;  /* 0x000000081d1c7825 */ /* 0x000fca00078e020a */
[----:B------:R-:W-:Y:S01]  /*08e0*/  DFMA R4, R24, R18, R20 ;  /* 0x000000121804722b */ /* 0x000fe20000000014 */
[----:B------:R-:W-:Y:S01]  /*08f0*/  IMAD.WIDE R24, R27, 0x8, R10 ;  /* 0x000000081b187825 */ /* 0x000fe200078e020a */
[----:B------:R-:W2:Y:S04]  /*0900*/  LDG.E.64 R18, desc[UR6][R28.64] ;  /* 0x000000061c127981 */ /* 0x000ea8000c1e1b00 */
[----:B------:R-:W4:Y:S04]  /*0910*/  LDG.E.64 R20, desc[UR6][R16.64+0x10] ;  /* 0x0000100610147981 */ /* 0x000f28000c1e1b00 */
[----:B------:R-:W2:Y:S01]  /*0920*/  LDG.E.64 R24, desc[UR6][R24.64] ;  /* 0x0000000618187981 */ /* 0x000ea2000c1e1b00 */
[----:B---3--:R-:W-:-:S03]  /*0930*/  DADD R22, R22, R12 ;  /* 0x0000000016167229 */ /* 0x008fc6000000000c */
[----:B------:R-:W3:Y:S01]  /*0940*/  LDG.E.64 R12, desc[UR6][R16.64+0x18] ;  /* 0x00001806100c7981 */ /* 0x000ee2000c1e1b00 */
[----:B------:R-:W-:-:S04]  /*0950*/  UIADD3 UR4, UPT, UPT, UR4, 0x4, URZ ;  /* 0x0000000404047890 */ /* 0x000fc8000fffe0ff */
[----:B------:R-:W-:Y:S01]  /*0960*/  UISETP.GE.AND UP1, UPT, UR4, UR8, UPT ;  /* 0x000000080400728c */ /* 0x000fe2000bf26270 */
[----:B------:R-:W-:Y:S01]  /*0970*/  IADD3 R26, P1, PT, R14, 0x10, RZ ;  /* 0x000000100e1a7810 */ /* 0x000fe20007f3e0ff */
[----:B----4-:R-:W-:Y:S02]  /*0980*/  DFMA R20, R20, R22, R4 ;  /* 0x000000161414722b */ /* 0x010fe40000000004 */
[----:B--2---:R-:W-:Y:S01]  /*0990*/  DADD R18, R18, R24 ;  /* 0x0000000012127229 */ /* 0x004fe20000000018 */
[----:B------:R-:W-:Y:S01]  /*09a0*/  IADD3 R4, P2, PT, R16, 0x20, RZ ;  /* 0x0000002010047810 */ /* 0x000fe20007f5e0ff */
[----:B------:R-:W-:-:S03]  /*09b0*/  IMAD.X R5, RZ, RZ, R15, P1 ;  /* 0x000000ffff057224 */ /* 0x000fc600008e060f */
[----:B------:R-:W-:-:S03]  /*09c0*/  IADD3.X R27, PT, PT, RZ, R17, RZ, P2, !PT ;  /* 0x00000011ff1b7210 */ /* 0x000fc600017fe4ff */
[----:B---3--:R-:W-:Y:S01]  /*09d0*/  DFMA R12, R12, R18, R20 ;  /* 0x000000120c0c722b */ /* 0x008fe20000000014 */
[----:B------:R-:W-:Y:S10]  /*09e0*/  BRA.U !UP1, `(.L_x_24) ;  /* 0xfffffffd09347547 */ /* 0x000ff4000b83ffff */
.L_x_23:
[----:B------:R-:W-:-:S04]  /*09f0*/  UIADD3 UR8, UPT, UPT, -UR4, UR9, URZ ;  /* 0x0000000904087290 */ /* 0x000fc8000fffe1ff */
[----:B------:R-:W-:-:S09]  /*0a00*/  UISETP.GT.AND UP1, UPT, UR8, 0x1, UPT ;  /* 0x000000010800788c */ /* 0x000fd2000bf24270 */
[----:B------:R-:W-:Y:S05]  /*0a10*/  BRA.U !UP1, `(.L_x_25) ;  /* 0x0000000109787547 */ /* 0x000fea000b800000 */
[----:B------:R-:W-:Y:S01]  /*0a20*/  IMAD.MOV.U32 R18, RZ, RZ, R26 ;  /* 0x000000ffff127224 */ /* 0x000fe200078e001a */
[----:B----4-:R-:W-:-:S05]  /*0a30*/  MOV R19, R5 ;  /* 0x0000000500137202 */ /* 0x010fca0000000f00 */
[----:B------:R-:W2:Y:S04]  /*0a40*/  LDG.E R15, desc[UR6][R18.64] ;  /* 0x00000006120f7981 */ /* 0x000ea8000c1e1900 */
[----:B------:R-:W3:Y:S01]  /*0a50*/  LDG.E R21, desc[UR6][R18.64+0x4] ;  /* 0x0000040612157981 */ /* 0x000ee2000c1e1900 */
[C---:B--2---:R-:W-:Y:S01]  /*0a60*/  IADD3 R17, PT, PT, -R15.reuse, R2, RZ ;  /* 0x000000020f117210 */ /* 0x044fe20007ffe1ff */
[----:B------:R-:W-:-:S04]  /*0a70*/  IMAD.IADD R23, R15, 0x1, R2 ;  /* 0x000000010f177824 */ /* 0x000fc800078e0202 */
[----:B------:R-:W-:-:S04]  /*0a80*/  IMAD.WIDE R16, R17, 0x8, R10 ;  /* 0x0000000811107825 */ /* 0x000fc800078e020a */
[----:B------:R-:W-:Y:S02]  /*0a90*/  IMAD.WIDE R22, R23, 0x8, R10 ;  /* 0x0000000817167825 */ /* 0x000fe400078e020a */
[----:B------:R-:W2:Y:S04]  /*0aa0*/  LDG.E.64 R16, desc[UR6][R16.64] ;  /* 0x0000000610107981 */ /* 0x000ea8000c1e1b00 */
[----:B------:R1:W2:Y:S01]  /*0ab0*/  LDG.E.64 R14, desc[UR6][R22.64] ;  /* 0x00000006160e7981 */ /* 0x0002a2000c1e1b00 */
[C---:B---3--:R-:W-:Y:S01]  /*0ac0*/  IMAD.IADD R29, R21.reuse, 0x1, R2 ;  /* 0x00000001151d7824 */ /* 0x048fe200078e0202 */
[----:B------:R-:W-:-:S03]  /*0ad0*/  IADD3 R21, PT, PT, -R21, R2, RZ ;  /* 0x0000000215157210 */ /* 0x000fc60007ffe1ff */
[----:B------:R-:W-:-:S04]  /*0ae0*/  IMAD.WIDE R28, R29, 0x8, R10 ;  /* 0x000000081d1c7825 */ /* 0x000fc800078e020a */
[----:B------:R-:W-:Y:S01]  /*0af0*/  IMAD.WIDE R20, R21, 0x8, R10 ;  /* 0x0000000815147825 */ /* 0x000fe200078e020a */
[----:B-1----:R-:W-:Y:S01]  /*0b00*/  MOV R23, R27 ;  /* 0x0000001b00177202 */ /* 0x002fe20000000f00 */
[----:B------:R-:W3:Y:S02]  /*0b10*/  LDG.E.64 R18, desc[UR6][R28.64] ;  /* 0x000000061c127981 */ /* 0x000ee4000c1e1b00 */
[----:B------:R-:W-:Y:S02]  /*0b20*/  IMAD.MOV.U32 R22, RZ, RZ, R4 ;  /* 0x000000ffff167224 */ /* 0x000fe400078e0004 */
[----:B------:R-:W3:Y:S04]  /*0b30*/  LDG.E.64 R20, desc[UR6][R20.64] ;  /* 0x0000000614147981 */ /* 0x000ee8000c1e1b00 */
[----:B------:R-:W4:Y:S01]  /*0b40*/  LDG.E.64 R24, desc[UR6][R22.64+0x8] ;  /* 0x0000080616187981 */ /* 0x000f22000c1e1b00 */
[----:B--2---:R-:W-:-:S03]  /*0b50*/  DADD R16, R14, R16 ;  /* 0x000000000e107229 */ /* 0x004fc60000000010 */
[----:B------:R-:W2:Y:S01]  /*0b60*/  LDG.E.64 R14, desc[UR6][R22.64] ;  /* 0x00000006160e7981 */ /* 0x000ea2000c1e1b00 */
[----:B------:R-:W-:Y:S02]  /*0b70*/  IADD3 R26, P1, PT, R26, 0x8, RZ ;  /* 0x000000081a1a7810 */ /* 0x000fe40007f3e0ff */
[----:B------:R-:W-:Y:S01]  /*0b80*/  IADD3 R4, P2, PT, R4, 0x10, RZ ;  /* 0x0000001004047810 */ /* 0x000fe20007f5e0ff */
[----:B---3--:R-:W-:Y:S02]  /*0b90*/  DADD R18, R18, R20 ;  /* 0x0000000012127229 */ /* 0x008fe40000000014 */
[----:B------:R-:W-:Y:S01]  /*0ba0*/  IMAD.X R5, RZ, RZ, R5, P1 ;  /* 0x000000ffff057224 */ /* 0x000fe200008e0605 */
[----:B------:R-:W-:Y:S01]  /*0bb0*/  IADD3.X R27, PT, PT, RZ, R27, RZ, P2, !PT ;  /* 0x0000001bff1b7210 */ /* 0x000fe200017fe4ff */
[----:B------:R-:W-:Y:S02]  /*0bc0*/  UIADD3 UR4, UPT, UPT, UR4, 0x2, URZ ;  /* 0x0000000204047890 */ /* 0x000fe4000fffe0ff */
[----:B------:R-:W-:Y:S01]  /*0bd0*/  UPLOP3.LUT UP0, UPT, UPT, UPT, UPT, 0x40, 0x4 ;  /* 0x000000000004789c */ /* 0x000fe20003f0e870 */
[----:B--2---:R-:W-:-:S08]  /*0be0*/  DFMA R12, R14, R16, R12 ;  /* 0x000000100e0c722b */ /* 0x004fd0000000000c */
[----:B----4-:R-:W-:-:S11]  /*0bf0*/  DFMA R12, R24, R18, R12 ;  /* 0x00000012180c722b */ /* 0x010fd6000000000c */
.L_x_25:
[----:B------:R-:W-:-:S09]  /*0c00*/  UISETP.NE.OR UP0, UPT, UR4, UR9, UP0 ;  /* 0x000000090400728c */ /* 0x000fd20008705670 */
[----:B------:R-:W-:Y:S05]  /*0c10*/  BRA.U !UP0, `(.L_x_21) ;  /* 0x0000000108547547 */ /* 0x000fea000b800000 */
.L_x_22:
[----:B------:R-:W-:Y:S01]  /*0c20*/  IMAD.MOV.U32 R22, RZ, RZ, R26 ;  /* 0x000000ffff167224 */ /* 0x000fe200078e001a */
[----:B----4-:R-:W-:-:S05]  /*0c30*/  MOV R23, R5 ;  /* 0x0000000500177202 */ /* 0x010fca0000000f00 */
[----:B------:R-:W2:Y:S01]  /*0c40*/  LDG.E R15, desc[UR6][R22.64] ;  /* 0x00000006160f7981 */ /* 0x000ea2000c1e1900 */
[----:B------:R-:W-:Y:S01]  /*0c50*/  IMAD.MOV.U32 R16, RZ, RZ, R4 ;  /* 0x000000ffff107224 */ /* 0x000fe200078e0004 */
[C---:B--2---:R-:W-:Y:S01]  /*0c60*/  IADD3 R19, PT, PT, -R15.reuse, R2, RZ ;  /* 0x000000020f137210 */ /* 0x044fe20007ffe1ff */
[----:B------:R-:W-:-:S04]  /*0c70*/  IMAD.IADD R17, R15, 0x1, R2 ;  /* 0x000000010f117824 */ /* 0x000fc800078e0202 */
[----:B------:R-:W-:-:S04]  /*0c80*/  IMAD.WIDE R14, R17, 0x8, R10 ;  /* 0x00000008110e7825 */ /* 0x000fc800078e020a */
[----:B------:R-:W-:Y:S02]  /*0c90*/  IMAD.WIDE R18, R19, 0x8, R10 ;  /* 0x0000000813127825 */ /* 0x000fe400078e020a */
[----:B------:R-:W2:Y:S01]  /*0ca0*/  LDG.E.64 R14, desc[UR6][R14.64] ;  /* 0x000000060e0e7981 */ /* 0x000ea2000c1e1b00 */
[----:B-1----:R-:W-:-:S03]  /*0cb0*/  MOV R17, R27 ;  /* 0x0000001b00117202 */ /* 0x002fc60000000f00 */
[----:B------:R-:W2:Y:S04]  /*0cc0*/  LDG.E.64 R18, desc[UR6][R18.64] ;  /* 0x0000000612127981 */ /* 0x000ea8000c1e1b00 */
[----:B------:R-:W3:Y:S01]  /*0cd0*/  LDG.E.64 R16, desc[UR6][R16.64] ;  /* 0x0000000610107981 */ /* 0x000ee2000c1e1b00 */
[----:B------:R-:W-:Y:S01]  /*0ce0*/  UIADD3 UR4, UPT, UPT, UR4, 0x1, URZ ;  /* 0x0000000104047890 */ /* 0x000fe2000fffe0ff */
[----:B------:R-:W-:Y:S02]  /*0cf0*/  IADD3 R26, P1, PT, R26, 0x4, RZ ;  /* 0x000000041a1a7810 */ /* 0x000fe40007f3e0ff */
[----:B------:R-:W-:Y:S01]  /*0d00*/  IADD3 R4, P2, PT, R4, 0x8, RZ ;  /* 0x0000000804047810 */ /* 0x000fe20007f5e0ff */
[----:B------:R-:W-:Y:S02]  /*0d10*/  UISETP.NE.AND UP0, UPT, UR4, UR9, UPT ;  /* 0x000000090400728c */ /* 0x000fe4000bf05270 */
[----:B------:R-:W-:Y:S01]  /*0d20*/  IMAD.X R5, RZ, RZ, R5, P1 ;  /* 0x000000ffff057224 */ /* 0x000fe200008e0605 */
[----:B------:R-:W-:Y:S01]  /*0d30*/  IADD3.X R27, PT, PT, RZ, R27, RZ, P2, !PT ;  /* 0x0000001bff1b7210 */ /* 0x000fe200017fe4ff */
[----:B--2---:R-:W-:-:S08]  /*0d40*/  DADD R20, R14, R18 ;  /* 0x000000000e147229 */ /* 0x004fd00000000012 */
[----:B---3--:R-:W-:Y:S01]  /*0d50*/  DFMA R12, R16, R20, R12 ;  /* 0x00000014100c722b */ /* 0x008fe2000000000c */
[----:B------:R-:W-:Y:S10]  /*0d60*/  BRA.U UP0, `(.L_x_22) ;  /* 0xfffffffd00ac7547 */ /* 0x000ff4000b83ffff */
.L_x_21:
[----:B------:R-:W-:Y:S05]  /*0d70*/  BSYNC.RECONVERGENT B0 ;  /* 0x0000000000007941 */ /* 0x000fea0003800200 */
.L_x_20:
[----:B----4-:R-:W0:Y:S02]  /*0d80*/  LDC.64 R4, c[0x0][0x390] ;  /* 0x0000e400ff047b82 */ /* 0x010e240000000a00 */
[----:B0-----:R-:W-:-:S05]  /*0d90*/  IMAD.WIDE R4, R2, 0x8, R4 ;  /* 0x0000000802047825 */ /* 0x001fca00078e0204 */
[----:B------:R0:W-:Y:S04]  /*0da0*/  STG.E.64 desc[UR6][R4.64], R12 ;  /* 0x0000000c04007986 */ /* 0x0001e8000c101b06 */
[----:B------:R-:W2:Y:S01]  /*0db0*/  LDG.E R11, desc[UR6][R6.64] ;  /* 0x00000006060b7981 */ /* 0x000ea2000c1e1900 */
[----:B------:R-:W-:-:S05]  /*0dc0*/  VIADD R0, R0, UR5 ;  /* 0x0000000500007c36 */ /* 0x000fca0008000000 */
[----:B--2---:R-:W-:-:S13]  /*0dd0*/  ISETP.GT.AND P1, PT, R11, R0, PT ;  /* 0x000000000b00720c */ /* 0x004fda0003f24270 */
[----:B0-----:R-:W-:Y:S05]  /*0de0*/  @P1 BRA `(.L_x_26) ;  /* 0xfffffff000e41947 */ /* 0x001fea000383ffff */
[----:B------:R-:W-:Y:S05]  /*0df0*/  EXIT ;  /* 0x000000000000794d */ /* 0x000fea0003800000 */
.L_x_27:
        /* <DEDUP_REMOVED lines=16> */
.L_x_33:


//--------------------- .nv.shared.reserved.0     --------------------------
	.section	.nv.shared.reserved.0,"aw",@nobits
	.weak		__nv_reservedSMEM_offset_0_alias
	.size		__nv_reservedSMEM_offset_0_alias, 0, 64
	.other		__nv_reservedSMEM_offset_0_alias,@"STO_CUDA_RESERVED_SHARED STV_DEFAULT"
__nv_reservedSMEM_offset_0_alias:
	.zero		0
	.zero		64


//--------------------- .nv.constant0.Sum         --------------------------
	.section	.nv.constant0.Sum,"a",@progbits
	.sectionflags	@""
	.align	4
.nv.constant0.Sum:
	.zero		924


//--------------------- .nv.constant0.Max         --------------------------
	.section	.nv.constant0.Max,"a",@progbits
	.sectionflags	@""
	.align	4
.nv.constant0.Max:
	.zero		924


//--------------------- .nv.constant0.Delta       --------------------------
	.section	.nv.constant0.Delta,"a",@progbits
	.sectionflags	@""
	.align	4
.nv.constant0.Delta:
	.zero		940


//--------------------- .nv.constant0.Square      --------------------------
	.section	.nv.constant0.Square,"a",@progbits
	.sectionflags	@""
	.align	4
.nv.constant0.Square:
	.zero		940


//--------------------- .nv.constant0.Copy        --------------------------
	.section	.nv.constant0.Copy,"a",@progbits
	.sectionflags	@""
	.align	4
.nv.constant0.Copy:
	.zero		924


//--------------------- .nv.constant0.LaplaceSolver --------------------------
	.section	.nv.constant0.LaplaceSolver,"a",@progbits
	.sectionflags	@""
	.align	4
.nv.constant0.LaplaceSolver:
	.zero		988


//--------------------- SYMBOLS --------------------------

	.type		.nv.reservedSmem.offset0,@object
	.size		.nv.reservedSmem.offset0,0x4
